def gluon_wgmma(
    a_ptr,
    b_ptr,
    c_ptr,
    M,
    N,
    K,
    stride_am,
    stride_bk,
    stride_cm,
    BLOCK_M: gl.constexpr,
    BLOCK_N: gl.constexpr,
    BLOCK_K: gl.constexpr,
    DTYPE: gl.constexpr,
    A_LAYOUT: gl.constexpr,
    B_LAYOUT: gl.constexpr,
    C_LAYOUT: gl.constexpr,
    B_SHAPE: gl.constexpr,
    TRANS_B: gl.constexpr,
    NUM_BUFFERS: gl.constexpr,
    NUM_WARPS: gl.constexpr,
):
    a_desc = tma.make_tensor_descriptor(
        a_ptr, [M, K], [stride_am, 1], [BLOCK_M, BLOCK_K], A_LAYOUT
    )
    b_desc = tma.make_tensor_descriptor(
        b_ptr,
        [N, K] if TRANS_B else [K, N],
        [stride_bk, 1],
        B_SHAPE,
        B_LAYOUT,
    )
    c_desc = tma.make_tensor_descriptor(
        c_ptr, [M, N], [stride_cm, 1], [BLOCK_M, BLOCK_N], C_LAYOUT
    )

    a_bufs = gl.allocate_shared_memory(
        DTYPE, [NUM_BUFFERS, BLOCK_M, BLOCK_K], A_LAYOUT
    )
    b_bufs = gl.allocate_shared_memory(DTYPE, [NUM_BUFFERS] + B_SHAPE, B_LAYOUT)

    pid_m = gl.program_id(0)
    pid_n = gl.program_id(1)
    off_m = pid_m * BLOCK_M
    off_n = pid_n * BLOCK_N

    mma_layout: gl.constexpr = pick_wgmma_layout(DTYPE, BLOCK_M, BLOCK_N, NUM_WARPS)
    acc = warpgroup_mma_init(
        gl.zeros((BLOCK_M, BLOCK_N), dtype=gl.float32, layout=mma_layout)
    )

    bars = gl.allocate_shared_memory(
        gl.int64, [NUM_BUFFERS, 1], mbarrier.MBarrierLayout()
    )
    for i in gl.static_range(NUM_BUFFERS):
        mbarrier.init(bars.index(i), count=1)
    idx = 0
    phase = 0

    for k in range(0, K, BLOCK_K):
        a = a_bufs.index(idx)
        b = b_bufs.index(idx)
        bar = bars.index(idx)
        mbarrier.expect(bar, a_desc.block_type.nbytes + b_desc.block_type.nbytes)
        tma.async_copy_global_to_shared(a_desc, [off_m, k], bar, a)
        tma.async_copy_global_to_shared(
            b_desc, [off_n, k] if TRANS_B else [k, off_n], bar, b
        )
        mbarrier.wait(bar, phase=phase)

        if TRANS_B:
            b = b.permute((1, 0))
        acc = warpgroup_mma_wait(num_outstanding=0, deps=(acc,))
        acc = warpgroup_mma(a, b, acc, is_async=True)

        idx += 1
        if idx == NUM_BUFFERS:
            idx = 0
            phase ^= 1

    acc = warpgroup_mma_wait(num_outstanding=0, deps=(acc,))
    for i in gl.static_range(NUM_BUFFERS):
        mbarrier.invalidate(bars.index(i))

    c_smem = gl.allocate_shared_memory(DTYPE, [BLOCK_M, BLOCK_N], C_LAYOUT)
    c_smem.store(acc.to(DTYPE))
    fence_async_shared()
    tma.async_copy_shared_to_global(c_desc, [off_m, off_n], c_smem)
    tma.store_wait(pendings=0)

# config = {"BLOCK_K": 64, "BLOCK_M": 64, "BLOCK_N": 64, "arch": "sm_90", "dtype": "fp16", "num_buffers": 2, "num_warps": 4, "trans_b": 0}
# arch = sm_90


// ===== COMPILED SASS (sm_90a) =====

	.target	sm_90a

	.elftype	@"ET_EXEC"


//--------------------- .note.nv.tkinfo           --------------------------
	.section	.note.nv.tkinfo,"",@"SHT_NOTE"
	.sectionflags	@"SHF_NOTE_NV_TKINFO"
	.tkinfo
        /*0018*/ 	.word	0x00000002
        /*0030*/ 	.string	""
        /*0030*/ 	.string	"ptxas"
        /*0030*/ 	.string	"Cuda compilation tools, release 13.0, V13.0.88"
        /*0030*/ 	.string	"Build cuda_13.0.r13.0/compiler.36424714_0"
        /*0030*/ 	.string	"-v  -suppress-debug-info  -lineinfo  -arch sm_90a "



//--------------------- .note.nv.cuinfo           --------------------------
	.section	.note.nv.cuinfo,"",@"SHT_NOTE"
	.sectionflags	@"SHF_NOTE_NV_CUINFO"
        /*0018*/ 	.short	0x0002
        /*001a*/ 	.short	0x005a
        /*001c*/ 	.short	0x0082
	.zero		2


//--------------------- .nv.info                  --------------------------
	.section	.nv.info,"",@"SHT_CUDA_INFO"
	.align	4


	//----- nvinfo : EIATTR_REGCOUNT
	.align		4
        /*0000*/ 	.byte	0x04, 0x2f
        /*0002*/ 	.short	(.L_1 - .L_0)
	.align		4
.L_0:
        /*0004*/ 	.word	index@(gluon_wgmma)
        /*0008*/ 	.word	0x0000003a


	//----- nvinfo : EIATTR_FRAME_SIZE
	.align		4
.L_1:
        /*000c*/ 	.byte	0x04, 0x11
        /*000e*/ 	.short	(.L_3 - .L_2)
	.align		4
.L_2:
        /*0010*/ 	.word	index@(gluon_wgmma)
        /*0014*/ 	.word	0x00000000


	//----- nvinfo : EIATTR_MIN_STACK_SIZE
	.align		4
.L_3:
        /*0018*/ 	.byte	0x04, 0x12
        /*001a*/ 	.short	(.L_5 - .L_4)
	.align		4
.L_4:
        /*001c*/ 	.word	index@(gluon_wgmma)
        /*0020*/ 	.word	0x00000000
.L_5:


//--------------------- .nv.compat                --------------------------
	.section	.nv.compat,"",@"SHT_CUDA_COMPAT_INFO"
	.align	4
        /*0000*/ 	.byte	0x02, 0x09, 0x01, 0x00, 0x02, 0x02, 0x04, 0x00, 0x02, 0x05, 0x05, 0x00, 0x03, 0x07, 0x01, 0x01
        /*0010*/ 	.byte	0x02, 0x03, 0x03, 0x00, 0x02, 0x06, 0x01, 0x00, 0x04, 0x0b, 0x08, 0x00, 0x00, 0x00, 0x00, 0x00
        /*0020*/ 	.byte	0x00, 0x00, 0x00, 0x00


//--------------------- .nv.info.gluon_wgmma      --------------------------
	.section	.nv.info.gluon_wgmma,"",@"SHT_CUDA_INFO"
	.sectionflags	@""
	.align	4


	//----- nvinfo : EIATTR_CUDA_API_VERSION
	.align		4
        /*0000*/ 	.byte	0x04, 0x37
        /*0002*/ 	.short	(.L_7 - .L_6)
.L_6:
        /*0004*/ 	.word	0x00000082


	//----- nvinfo : EIATTR_KPARAM_INFO
	.align		4
.L_7:
        /*0008*/ 	.byte	0x04, 0x17
        /*000a*/ 	.short	(.L_9 - .L_8)
.L_8:
        /*000c*/ 	.word	0x00000000
        /*0010*/ 	.short	0x000a
        /*0012*/ 	.short	0x0048
        /*0014*/ 	.byte	0x00, 0xf4, 0x21, 0x00


	//----- nvinfo : EIATTR_KPARAM_INFO
	.align		4
.L_9:
        /*0018*/ 	.byte	0x04, 0x17
        /*001a*/ 	.short	(.L_11 - .L_10)
.L_10:
        /*001c*/ 	.word	0x00000000
        /*0020*/ 	.short	0x0009
        /*0022*/ 	.short	0x0040
        /*0024*/ 	.byte	0x00, 0xf4, 0x21, 0x00


	//----- nvinfo : EIATTR_KPARAM_INFO
	.align		4
.L_11:
        /*0028*/ 	.byte	0x04, 0x17
        /*002a*/ 	.short	(.L_13 - .L_12)
.L_12:
        /*002c*/ 	.word	0x00000000
        /*0030*/ 	.short	0x0008
        /*0032*/ 	.short	0x0038
        /*0034*/ 	.byte	0x00, 0xf0, 0x21, 0x00


	//----- nvinfo : EIATTR_KPARAM_INFO
	.align		4
.L_13:
        /*0038*/ 	.byte	0x04, 0x17
        /*003a*/ 	.short	(.L_15 - .L_14)
.L_14:
        /*003c*/ 	.word	0x00000000
        /*0040*/ 	.short	0x0007
        /*0042*/ 	.short	0x0030
        /*0044*/ 	.byte	0x00, 0xf0, 0x21, 0x00


	//----- nvinfo : EIATTR_KPARAM_INFO
	.align		4
.L_15:
        /*0048*/ 	.byte	0x04, 0x17
        /*004a*/ 	.short	(.L_17 - .L_16)
.L_16:
        /*004c*/ 	.word	0x00000000
        /*0050*/ 	.short	0x0006
        /*0052*/ 	.short	0x0028
        /*0054*/ 	.byte	0x00, 0xf0, 0x21, 0x00


	//----- nvinfo : EIATTR_KPARAM_INFO
	.align		4
.L_17:
        /*0058*/ 	.byte	0x04, 0x17
        /*005a*/ 	.short	(.L_19 - .L_18)
.L_18:
        /*005c*/ 	.word	0x00000000
        /*0060*/ 	.short	0x0005
        /*0062*/ 	.short	0x0020
        /*0064*/ 	.byte	0x00, 0xf0, 0x11, 0x00


	//----- nvinfo : EIATTR_KPARAM_INFO
	.align		4
.L_19:
        /*0068*/ 	.byte	0x04, 0x17
        /*006a*/ 	.short	(.L_21 - .L_20)
.L_20:
        /*006c*/ 	.word	0x00000000
        /*0070*/ 	.short	0x0004
        /*0072*/ 	.short	0x001c
        /*0074*/ 	.byte	0x00, 0xf0, 0x11, 0x00


	//----- nvinfo : EIATTR_KPARAM_INFO
	.align		4
.L_21:
        /*0078*/ 	.byte	0x04, 0x17
        /*007a*/ 	.short	(.L_23 - .L_22)
.L_22:
        /*007c*/ 	.word	0x00000000
        /*0080*/ 	.short	0x0003
        /*0082*/ 	.short	0x0018
        /*0084*/ 	.byte	0x00, 0xf0, 0x11, 0x00


	//----- nvinfo : EIATTR_KPARAM_INFO
	.align		4
.L_23:
        /*0088*/ 	.byte	0x04, 0x17
        /*008a*/ 	.short	(.L_25 - .L_24)
.L_24:
        /*008c*/ 	.word	0x00000000
        /*0090*/ 	.short	0x0002
        /*0092*/ 	.short	0x0010
        /*0094*/ 	.byte	0x00, 0xf4, 0x21, 0x00


	//----- nvinfo : EIATTR_KPARAM_INFO
	.align		4
.L_25:
        /*0098*/ 	.byte	0x04, 0x17
        /*009a*/ 	.short	(.L_27 - .L_26)
.L_26:
        /*009c*/ 	.word	0x00000000
        /*00a0*/ 	.short	0x0001
        /*00a2*/ 	.short	0x0008
        /*00a4*/ 	.byte	0x00, 0xf4, 0x21, 0x00


	//----- nvinfo : EIATTR_KPARAM_INFO
	.align		4
.L_27:
        /*00a8*/ 	.byte	0x04, 0x17
        /*00aa*/ 	.short	(.L_29 - .L_28)
.L_28:
        /*00ac*/ 	.word	0x00000000
        /*00b0*/ 	.short	0x0000
        /*00b2*/ 	.short	0x0000
        /*00b4*/ 	.byte	0x00, 0xf4, 0x21, 0x00


	//----- nvinfo : EIATTR_SPARSE_MMA_MASK
	.align		4
.L_29:
        /*00b8*/ 	.byte	0x03, 0x50
        /*00ba*/ 	.short	0x0000


	//----- nvinfo : EIATTR_MAXREG_COUNT
	.align		4
        /*00bc*/ 	.byte	0x03, 0x1b
        /*00be*/ 	.short	0x00ff


	//----- nvinfo : EIATTR_NUM_BARRIERS
	.align		4
        /*00c0*/ 	.byte	0x02, 0x4c
        /*00c2*/ 	.byte	0x01
	.zero		1


	//----- nvinfo : EIATTR_MERCURY_ISA_VERSION
	.align		4
        /*00c4*/ 	.byte	0x03, 0x5f
        /*00c6*/ 	.short	0x0101


	//----- nvinfo : EIATTR_INT_WARP_WIDE_INSTR_OFFSETS
	.align		4
        /*00c8*/ 	.byte	0x04, 0x31
        /*00ca*/ 	.short	(.L_31 - .L_30)


	//   ....[0]....
.L_30:
        /*00cc*/ 	.word	0x00001320


	//   ....[1]....
        /*00d0*/ 	.word	0x00001340


	//   ....[2]....
        /*00d4*/ 	.word	0x000013f0


	//   ....[3]....
        /*00d8*/ 	.word	0x00001670


	//   ....[4]....
        /*00dc*/ 	.word	0x00001680


	//   ....[5]....
        /*00e0*/ 	.word	0x000016f0


	//   ....[6]....
        /*00e4*/ 	.word	0x00001700


	//   ....[7]....
        /*00e8*/ 	.word	0x00001c80


	//   ....[8]....
        /*00ec*/ 	.word	0x00001c90


	//----- nvinfo : EIATTR_COOP_GROUP_MASK_REGIDS
	.align		4
.L_31:
        /*00f0*/ 	.byte	0x04, 0x29
        /*00f2*/ 	.short	(.L_33 - .L_32)


	//   ....[0]....
.L_32:
        /*00f4*/ 	.word	0xffffffff


	//   ....[1]....
        /*00f8*/ 	.word	0xffffffff


	//   ....[2]....
        /*00fc*/ 	.word	0xffffffff


	//----- nvinfo : EIATTR_COOP_GROUP_INSTR_OFFSETS
	.align		4
.L_33:
        /*0100*/ 	.byte	0x04, 0x28
        /*0102*/ 	.short	(.L_35 - .L_34)


	//   ....[0]....
.L_34:
        /*0104*/ 	.word	0x00000150


	//   ....[1]....
        /*0108*/ 	.word	0x00000720


	//   ....[2]....
        /*010c*/ 	.word	0x00000cd0


	//----- nvinfo : EIATTR_MBARRIER_INSTR_OFFSETS
	.align		4
.L_35:
        /*0110*/ 	.byte	0x04, 0x39
        /*0112*/ 	.short	(.L_37 - .L_36)


	//   ....[0]....
.L_36:
        /*0114*/ 	.word	0x00001470
        /*0118*/ 	.word	0x000000ff
        /*011c*/ 	.word	0x00008000
        /*0120*/ 	.short	0x0100
        /*0122*/ 	.byte	0x10
	.zero		1


	//   ....[1]....
        /*0124*/ 	.word	0x00001490
        /*0128*/ 	.word	0x000000ff
        /*012c*/ 	.word	0x00008008
        /*0130*/ 	.short	0x0100
        /*0132*/ 	.byte	0x10
	.zero		1


	//   ....[2]....
        /*0134*/ 	.word	0x000017b0
        /*0138*/ 	.word	0x000000ff
        /*013c*/ 	.word	0x00008000
        /*0140*/ 	.short	0x010a
        /*0142*/ 	.byte	0x11
	.zero		1


	//   ....[3]....
        /*0144*/ 	.word	0x00001af0
        /*0148*/ 	.word	0x000000ff
        /*014c*/ 	.word	0x00008000
        /*0150*/ 	.short	0x0108
        /*0152*/ 	.byte	0x10
	.zero		1


	//   ....[4]....
        /*0154*/ 	.word	0x00001c10
        /*0158*/ 	.word	0x000000ff
        /*015c*/ 	.word	0x00008008
        /*0160*/ 	.short	0x0108
        /*0162*/ 	.byte	0x10
	.zero		1


	//   ....[5]....
        /*0164*/ 	.word	0x00001d40
        /*0168*/ 	.word	0x000000ff
        /*016c*/ 	.word	0x00008000
        /*0170*/ 	.short	0x010a
        /*0172*/ 	.byte	0x11
	.zero		1


	//----- nvinfo : EIATTR_NUM_MBARRIERS
	.align		4
.L_37:
        /*0174*/ 	.byte	0x03, 0x38
        /*0176*/ 	.short	0x0002


	//----- nvinfo : EIATTR_EXIT_INSTR_OFFSETS
	.align		4
        /*0178*/ 	.byte	0x04, 0x1c
        /*017a*/ 	.short	(.L_39 - .L_38)


	//   ....[0]....
.L_38:
        /*017c*/ 	.word	0x00001d30


	//----- nvinfo : EIATTR_REQNTID
	.align		4
.L_39:
        /*0180*/ 	.byte	0x04, 0x10
        /*0182*/ 	.short	(.L_41 - .L_40)
.L_40:
        /*0184*/ 	.word	0x00000080
        /*0188*/ 	.word	0x00000001
        /*018c*/ 	.word	0x00000001


	//----- nvinfo : EIATTR_CRS_STACK_SIZE
	.align		4
.L_41:
        /*0190*/ 	.byte	0x04, 0x1e
        /*0192*/ 	.short	(.L_43 - .L_42)
.L_42:
        /*0194*/ 	.word	0x00000000


	//----- nvinfo : EIATTR_CBANK_PARAM_SIZE
	.align		4
.L_43:
        /*0198*/ 	.byte	0x03, 0x19
        /*019a*/ 	.short	0x0050


	//----- nvinfo : EIATTR_PARAM_CBANK
	.align		4
        /*019c*/ 	.byte	0x04, 0x0a
        /*019e*/ 	.short	(.L_45 - .L_44)
	.align		4
.L_44:
        /*01a0*/ 	.word	index@(.nv.constant0.gluon_wgmma)
        /*01a4*/ 	.short	0x0210
        /*01a6*/ 	.short	0x0050


	//----- nvinfo : EIATTR_SW_WAR
	.align		4
.L_45:
        /*01a8*/ 	.byte	0x04, 0x36
        /*01aa*/ 	.short	(.L_47 - .L_46)
.L_46:
        /*01ac*/ 	.word	0x00000008
.L_47:


//--------------------- .nv.callgraph             --------------------------
	.section	.nv.callgraph,"",@"SHT_CUDA_CALLGRAPH"
	.align	4
	.sectionentsize	8
	.align		4
        /*0000*/ 	.word	0x00000000
	.align		4
        /*0004*/ 	.word	0xffffffff
	.align		4
        /*0008*/ 	.word	0x00000000
	.align		4
        /*000c*/ 	.word	0xfffffffe
	.align		4
        /*0010*/ 	.word	0x00000000
	.align		4
        /*0014*/ 	.word	0xfffffffd
	.align		4
        /*0018*/ 	.word	0x00000000
	.align		4
        /*001c*/ 	.word	0xfffffffc


//--------------------- .text.gluon_wgmma         --------------------------
	.section	.text.gluon_wgmma,"ax",@progbits
	.align	128
        .global         gluon_wgmma
        .type           gluon_wgmma,@function
        .size           gluon_wgmma,(.L_x_52 - gluon_wgmma)
        .other          gluon_wgmma,@"STO_CUDA_ENTRY STV_DEFAULT"
gluon_wgmma:
.text.gluon_wgmma:
[----:B------:R-:W-:Y:S01]  /*0000*/  LDC R1, c[0x0][0x28] ;  /* 0x00000a00ff017b82 */ /* 0x000fe20000000800 */
[----:B------:R-:W1:Y:S07]  /*0010*/  S2R R0, SR_TID.X ;  /* 0x0000000000007919 */ /* 0x000e6e0000002100 */
[----:B------:R-:W2:Y:S01]  /*0020*/  S2UR UR4, SR_CgaCtaId ;  /* 0x00000000000479c3 */ /* 0x000ea20000008800 */
[----:B------:R-:W-:Y:S01]  /*0030*/  UMOV UR16, 0x400 ;  /* 0x0000040000107882 */ /* 0x000fe20000000000 */
[----:B------:R-:W-:Y:S01]  /*0040*/  ULDC UR6, c[0x0][0xc] ;  /* 0x0000030000067ab9 */ /* 0x000fe20000000800 */
[----:B------:R-:W-:Y:S01]  /*0050*/  ULDC.64 UR28, c[0x0][0x250] ;  /* 0x00009400001c7ab9 */ /* 0x000fe20000000a00 */
[----:B------:R-:W-:Y:S04]  /*0060*/  BSSY B0, `(.L_x_0) ;  /* 0x000001f000007945 */ /* 0x000fe80003800000 */
[----:B------:R-:W3:Y:S08]  /*0070*/  LDC R2, c[0x0][0x228] ;  /* 0x00008a00ff027b82 */ /* 0x000ef00000000800 */
[----:B------:R-:W4:Y:S08]  /*0080*/  LDC R8, c[0x0][0x230] ;  /* 0x00008c00ff087b82 */ /* 0x000f300000000800 */
[----:B------:R-:W-:Y:S01]  /*0090*/  S2UR UR30, SR_CTAID.Y ;  /* 0x00000000001e79c3 */ /* 0x000fe20000002600 */
[----:B--2---:R-:W-:-:S03]  /*00a0*/  ULEA UR16, UR4, UR16, 0x18 ;  /* 0x0000001004107291 */ /* 0x004fc6000f8ec03f */
[----:B------:R-:W-:Y:S01]  /*00b0*/  ULDC UR4, c[0x0][0x10] ;  /* 0x0000040000047ab9 */ /* 0x000fe20000000800 */
[----:B-1----:R-:W-:-:S03]  /*00c0*/  LOP3.LUT R6, R0, 0x7f, RZ, 0xc0, !PT ;  /* 0x0000007f00067812 */ /* 0x002fc600078ec0ff */
[----:B------:R-:W1:Y:S01]  /*00d0*/  S2UR UR5, SR_CTAID.Z ;  /* 0x00000000000579c3 */ /* 0x000e620000002700 */
[----:B---3--:R-:W-:Y:S01]  /*00e0*/  VIADD R2, R2, 0xffffffff ;  /* 0xffffffff02027836 */ /* 0x008fe20000000000 */
[C---:B------:R-:W-:Y:S02]  /*00f0*/  ISETP.GE.U32.AND P0, PT, R6.reuse, 0x20, PT ;  /* 0x000000200600780c */ /* 0x040fe40003f06070 */
[C---:B------:R-:W-:Y:S02]  /*0100*/  ISETP.NE.U32.AND P2, PT, R6.reuse, RZ, PT ;  /* 0x000000ff0600720c */ /* 0x040fe40003f45070 */
[----:B------:R-:W-:Y:S02]  /*0110*/  LEA R11, R6, UR16, 0x2 ;  /* 0x00000010060b7c11 */ /* 0x000fe4000f8e10ff */
[----:B------:R-:W2:Y:S01]  /*0120*/  S2UR UR31, SR_CTAID.X ;  /* 0x00000000001f79c3 */ /* 0x000ea20000002500 */
[----:B----4-:R-:W-:-:S06]  /*0130*/  VIADD R14, R8, 0xffffffff ;  /* 0xffffffff080e7836 */ /* 0x010fcc0000000000 */
[----:B------:R3:W-:Y:S01]  /*0140*/  @!P0 STS [R11], RZ ;  /* 0x000000ff0b008388 */ /* 0x0007e20000000800 */
[----:B------:R-:W-:-:S03]  /*0150*/  NOP ;  /* 0x0000000000007918 */ /* 0x000fc60000000000 */
[----:B------:R3:W-:Y:S01]  /*0160*/  @!P2 STS [UR16+0x24], R2 ;  /* 0x00002402ff00a988 */ /* 0x0007e20008000810 */
[----:B-1----:R-:W-:-:S03]  /*0170*/  UIMAD UR4, UR5, UR4, UR30 ;  /* 0x00000004050472a4 */ /* 0x002fc6000f8e021e */
[----:B------:R3:W-:Y:S01]  /*0180*/  @!P2 STS [UR16+0x20], R14 ;  /* 0x0000200eff00a988 */ /* 0x0007e20008000810 */
[----:B--2---:R-:W-:-:S04]  /*0190*/  UIMAD UR4, UR4, UR6, UR31 ;  /* 0x00000006040472a4 */ /* 0x004fc8000f8e021f */
[----:B------:R-:W-:-:S03]  /*01a0*/  UIMAD UR5, UR4, 0x180, URZ ;  /* 0x00000180040578a4 */ /* 0x000fc6000f8e023f */
[----:B------:R-:W-:Y:S01]  /*01b0*/  UMOV UR4, URZ ;  /* 0x0000003f00047c82 */ /* 0x000fe20008000000 */
[----:B------:R-:W-:-:S04]  /*01c0*/  UIADD3 UR24, UP0, UR5, UR28, URZ ;  /* 0x0000001c05187290 */ /* 0x000fc8000ff1e03f */
[----:B------:R-:W-:Y:S01]  /*01d0*/  ULEA.HI.X.SX32 UR25, UR5, UR29, 0x1, UP0 ;  /* 0x0000001d05197291 */ /* 0x000fe200080f0e3f */
[----:B---3--:R-:W-:Y:S11]  /*01e0*/  @P2 BRA `(.L_x_1) ;  /* 0x0000000000182947 */ /* 0x008ff60003800000 */
[----:B------:R-:W1:Y:S01]  /*01f0*/  LDS R3, [UR16+0x8] ;  /* 0x00000810ff037984 */ /* 0x000e620008000800 */
[----:B------:R-:W2:Y:S01]  /*0200*/  LDC.64 R12, c[0x0][0x210] ;  /* 0x00008400ff0c7b82 */ /* 0x000ea20000000a00 */
[----:B------:R-:W-:Y:S02]  /*0210*/  IMAD.MOV.U32 R4, RZ, RZ, 0x70 ;  /* 0x00000070ff047424 */ /* 0x000fe400078e00ff */
[----:B--2---:R2:W-:Y:S03]  /*0220*/  STS.64 [UR16], R12 ;  /* 0x0000000cff007988 */ /* 0x0045e60008000a10 */
[----:B-1----:R-:W-:-:S05]  /*0230*/  LOP3.LUT R3, R3, 0x10, R4, 0xd8, !PT ;  /* 0x0000001003037812 */ /* 0x002fca00078ed804 */
[----:B------:R2:W-:Y:S02]  /*0240*/  STS [UR16+0x8], R3 ;  /* 0x00000803ff007988 */ /* 0x0005e40008000810 */
.L_x_1:
[----:B------:R-:W-:Y:S05]  /*0250*/  BSYNC B0 ;  /* 0x0000000000007941 */ /* 0x000fea0003800000 */
.L_x_0:
[----:B------:R-:W-:Y:S04]  /*0260*/  BSSY B0, `(.L_x_2) ;  /* 0x000000a000007945 */ /* 0x000fe80003800000 */
[----:B------:R-:W-:Y:S05]  /*0270*/  @P2 BRA `(.L_x_3) ;  /* 0x0000000000202947 */ /* 0x000fea0003800000 */
[----:B--2---:R-:W1:Y:S01]  /*0280*/  LDS R3, [UR16+0x34] ;  /* 0x00003410ff037984 */ /* 0x004e620008000800 */
[----:B------:R-:W-:Y:S02]  /*0290*/  IMAD.MOV.U32 R4, RZ, RZ, 0x3f000000 ;  /* 0x3f000000ff047424 */ /* 0x000fe400078e00ff */
[----:B------:R-:W-:Y:S01]  /*02a0*/  @!P2 IMAD.MOV.U32 R5, RZ, RZ, 0x3f ;  /* 0x0000003fff05a424 */ /* 0x000fe200078e00ff */
[----:B------:R-:W2:Y:S02]  /*02b0*/  @!P2 LDS R10, [UR16+0x38] ;  /* 0x00003810ff0aa984 */ /* 0x000ea40008000800 */
[----:B-1----:R-:W-:Y:S02]  /*02c0*/  LOP3.LUT R3, R3, 0xff000000, R4, 0xb8, !PT ;  /* 0xff00000003037812 */ /* 0x002fe400078eb804 */
[----:B--2---:R-:W-:-:S03]  /*02d0*/  @!P2 LOP3.LUT R4, R10, 0xff, R5, 0xb8, !PT ;  /* 0x000000ff0a04a812 */ /* 0x004fc600078eb805 */
[----:B------:R1:W-:Y:S04]  /*02e0*/  STS [UR16+0x34], R3 ;  /* 0x00003403ff007988 */ /* 0x0003e80008000810 */
[----:B------:R1:W-:Y:S02]  /*02f0*/  @!P2 STS [UR16+0x38], R4 ;  /* 0x00003804ff00a988 */ /* 0x0003e40008000810 */
.L_x_3:
[----:B------:R-:W-:Y:S05]  /*0300*/  BSYNC B0 ;  /* 0x0000000000007941 */ /* 0x000fea0003800000 */
.L_x_2:
[----:B------:R-:W-:Y:S04]  /*0310*/  BSSY B0, `(.L_x_4) ;  /* 0x000000e000007945 */ /* 0x000fe80003800000 */
[----:B------:R-:W-:Y:S05]  /*0320*/  @P2 BRA `(.L_x_5) ;  /* 0x0000000000302947 */ /* 0x000fea0003800000 */
[----:B-1----:R-:W1:Y:S01]  /*0330*/  LDS R4, [UR16+0x34] ;  /* 0x00003410ff047984 */ /* 0x002e620008000800 */
[----:B--2---:R-:W2:Y:S03]  /*0340*/  LDC.64 R12, c[0x0][0x238] ;  /* 0x00008e00ff0c7b82 */ /* 0x004ea60000000a00 */
[----:B------:R-:W3:Y:S01]  /*0350*/  LDS R3, [UR16+0x1c] ;  /* 0x00001c10ff037984 */ /* 0x000ee20008000800 */
[C---:B--2---:R-:W-:Y:S01]  /*0360*/  SHF.L.U64.HI R10, R12.reuse, 0x1, R13 ;  /* 0x000000010c0a7819 */ /* 0x044fe2000001020d */
[----:B------:R-:W-:-:S03]  /*0370*/  IMAD.SHL.U32 R5, R12, 0x2, RZ ;  /* 0x000000020c057824 */ /* 0x000fc600078e00ff */
[--C-:B------:R-:W-:Y:S02]  /*0380*/  SHF.R.U32.HI R12, RZ, 0x4, R10.reuse ;  /* 0x00000004ff0c7819 */ /* 0x100fe4000001160a */
[----:B------:R-:W-:-:S05]  /*0390*/  SHF.R.U64 R5, R5, 0x4, R10 ;  /* 0x0000000405057819 */ /* 0x000fca000000120a */
[----:B------:R4:W-:Y:S01]  /*03a0*/  STS [UR16+0xc], R5 ;  /* 0x00000c05ff007988 */ /* 0x0009e20008000810 */
[----:B-1----:R-:W-:Y:S02]  /*03b0*/  LOP3.LUT R4, R4, 0x7, RZ, 0xb8, !PT ;  /* 0x0000000704047812 */ /* 0x002fe400078eb8ff */
[----:B---3--:R-:W-:-:S03]  /*03c0*/  LOP3.LUT R3, R3, 0xf, R12, 0xb8, !PT ;  /* 0x0000000f03037812 */ /* 0x008fc600078eb80c */
[----:B------:R4:W-:Y:S04]  /*03d0*/  STS [UR16+0x34], R4 ;  /* 0x00003404ff007988 */ /* 0x0009e80008000810 */
[----:B------:R4:W-:Y:S02]  /*03e0*/  STS [UR16+0x1c], R3 ;  /* 0x00001c03ff007988 */ /* 0x0009e40008000810 */
.L_x_5:
[----:B------:R-:W-:Y:S05]  /*03f0*/  BSYNC B0 ;  /* 0x0000000000007941 */ /* 0x000fea0003800000 */
.L_x_4:
[----:B------:R-:W-:Y:S04]  /*0400*/  BSSY B1, `(.L_x_6) ;  /* 0x000001a000017945 */ /* 0x000fe80003800000 */
[----:B------:R-:W-:Y:S04]  /*0410*/  BSSY B0, `(.L_x_7) ;  /* 0x0000015000007945 */ /* 0x000fe80003800000 */
[----:B------:R-:W-:Y:S05]  /*0420*/  @P2 BRA `(.L_x_8) ;  /* 0x0000000000202947 */ /* 0x000fea0003800000 */
[----:B-12-4-:R-:W1:Y:S02]  /*0430*/  LDS R3, [UR16+0x34] ;  /* 0x00003410ff037984 */ /* 0x016e640008000800 */
[----:B-1----:R-:W-:-:S05]  /*0440*/  LOP3.LUT R3, R3, 0x38, RZ, 0xb8, !PT ;  /* 0x0000003803037812 */ /* 0x002fca00078eb8ff */
[----:B------:R1:W-:Y:S01]  /*0450*/  STS [UR16+0x34], R3 ;  /* 0x00003403ff007988 */ /* 0x0003e20008000810 */
[----:B------:R-:W-:Y:S05]  /*0460*/  @P2 BRA `(.L_x_9) ;  /* 0x0000000000202947 */ /* 0x000fea0003800000 */
[----:B-1----:R-:W1:Y:S01]  /*0470*/  LDS R3, [UR16+0x8] ;  /* 0x00000810ff037984 */ /* 0x002e620008000800 */
[----:B------:R-:W-:-:S05]  /*0480*/  IMAD.MOV.U32 R4, RZ, RZ, 0x780 ;  /* 0x00000780ff047424 */ /* 0x000fca00078e00ff */
[----:B-1----:R-:W-:-:S05]  /*0490*/  LOP3.LUT R3, R3, 0x300, R4, 0xd8, !PT ;  /* 0x0000030003037812 */ /* 0x002fca00078ed804 */
[----:B------:R3:W-:Y:S02]  /*04a0*/  STS [UR16+0x8], R3 ;  /* 0x00000803ff007988 */ /* 0x0007e40008000810 */
.L_x_8:
[----:B------:R-:W-:Y:S05]  /*04b0*/  @P2 BRA `(.L_x_10) ;  /* 0x0000000000282947 */ /* 0x000fea0003800000 */
[----:B-1234-:R-:W1:Y:S02]  /*04c0*/  LDS R3, [UR16+0x8] ;  /* 0x00000810ff037984 */ /* 0x01ee640008000800 */
[----:B-1----:R-:W-:-:S05]  /*04d0*/  LOP3.LUT R3, R3, 0x1800, RZ, 0xb8, !PT ;  /* 0x0000180003037812 */ /* 0x002fca00078eb8ff */
[----:B------:R2:W-:Y:S02]  /*04e0*/  STS [UR16+0x8], R3 ;  /* 0x00000803ff007988 */ /* 0x0005e40008000810 */
.L_x_9:
[----:B------:R-:W-:Y:S05]  /*04f0*/  @P2 BREAK B0 ;  /* 0x0000000000002942 */ /* 0x000fea0003800000 */
[----:B------:R-:W-:Y:S05]  /*0500*/  @P2 BRA `(.L_x_11) ;  /* 0x0000000000242947 */ /* 0x000fea0003800000 */
[----:B------:R-:W3:Y:S01]  /*0510*/  LDS R4, [UR16+0x8] ;  /* 0x00000810ff047984 */ /* 0x000ee20008000800 */
[----:B-12---:R-:W-:-:S05]  /*0520*/  IMAD.MOV.U32 R3, RZ, RZ, 0x6000 ;  /* 0x00006000ff037424 */ /* 0x006fca00078e00ff */
[----:B---3--:R-:W-:-:S04]  /*0530*/  LOP3.LUT R3, R4, 0x6000, R3, 0xd8, !PT ;  /* 0x0000600004037812 */ /* 0x008fc800078ed803 */
[----:B------:R-:W-:-:S05]  /*0540*/  LOP3.LUT R3, R3, 0x400000, RZ, 0xb8, !PT ;  /* 0x0040000003037812 */ /* 0x000fca00078eb8ff */
[----:B------:R5:W-:Y:S02]  /*0550*/  STS [UR16+0x8], R3 ;  /* 0x00000803ff007988 */ /* 0x000be40008000810 */
.L_x_10:
[----:B------:R-:W-:Y:S05]  /*0560*/  BSYNC B0 ;  /* 0x0000000000007941 */ /* 0x000fea0003800000 */
.L_x_7:
[----:B-12345:R-:W1:Y:S02]  /*0570*/  @!P2 LDS R3, [UR16+0x8] ;  /* 0x00000810ff03a984 */ /* 0x03ee640008000800 */
[----:B-1----:R-:W-:-:S05]  /*0580*/  @!P2 LOP3.LUT R3, R3, 0x8000, RZ, 0xb8, !PT ;  /* 0x000080000303a812 */ /* 0x002fca00078eb8ff */
[----:B------:R3:W-:Y:S02]  /*0590*/  @!P2 STS [UR16+0x8], R3 ;  /* 0x00000803ff00a988 */ /* 0x0007e40008000810 */
.L_x_11:
[----:B------:R-:W-:Y:S05]  /*05a0*/  BSYNC B1 ;  /* 0x0000000000017941 */ /* 0x000fea0003800000 */
.L_x_6:
[----:B------:R-:W-:Y:S05]  /*05b0*/  WARPSYNC.ALL ;  /* 0x0000000000007948 */ /* 0x000fea0003800000 */
[----:B-123--:R-:W1:Y:S02]  /*05c0*/  LDC R3, c[0x0][0x22c] ;  /* 0x00008b00ff037b82 */ /* 0x00ee640000000800 */
[----:B-1----:R-:W-:Y:S01]  /*05d0*/  VIADD R3, R3, 0xffffffff ;  /* 0xffffffff03037836 */ /* 0x002fe20000000000 */
[----:B------:R-:W-:Y:S06]  /*05e0*/  @P0 BRA `(.L_x_12) ;  /* 0x0000000000280947 */ /* 0x000fec0003800000 */
[----:B------:R-:W1:Y:S01]  /*05f0*/  S2R R4, SR_LANEID ;  /* 0x0000000000047919 */ /* 0x000e620000000000 */
[----:B------:R-:W-:Y:S05]  /*0600*/  WARPSYNC.ALL ;  /* 0x0000000000007948 */ /* 0x000fea0003800000 */
[----:B-1----:R-:W-:-:S05]  /*0610*/  IMAD.SHL.U32 R7, R4, 0x4, RZ ;  /* 0x0000000404077824 */ /* 0x002fca00078e00ff */
[----:B------:R-:W1:Y:S01]  /*0620*/  LDS R9, [R7+UR16] ;  /* 0x0000001007097984 */ /* 0x000e620008000800 */
[----:B------:R-:W-:-:S05]  /*0630*/  IADD3 R4, P1, R7, UR24, RZ ;  /* 0x0000001807047c10 */ /* 0x000fca000ff3e0ff */
[----:B------:R-:W-:-:S05]  /*0640*/  IMAD.X R5, RZ, RZ, UR25, P1 ;  /* 0x00000019ff057e24 */ /* 0x000fca00088e06ff */
[----:B-1----:R1:W2:Y:S01]  /*0650*/  ATOMG.E.EXCH.STRONG.GPU PT, RZ, [R4], R9 ;  /* 0x0000000904ff73a8 */ /* 0x0022a200041ee100 */
[----:B------:R-:W-:-:S04]  /*0660*/  DEPBAR {5,4,3,2,1,0} ;  /* 0x0000003f0000791a */ /* 0x000fc80000000000 */
[----:B------:R1:W-:Y:S01]  /*0670*/  UTMACCTL.IV [UR24] ;  /* 0x00000000180079b9 */ /* 0x0003e20008000000 */
[----:B------:R-:W-:Y:S01]  /*0680*/  NOP ;  /* 0x0000000000007918 */ /* 0x000fe20000000000 */
.L_x_12:
[----:B------:R-:W-:Y:S05]  /*0690*/  @P0 BRA `(.L_x_13) ;  /* 0x00000000000c0947 */ /* 0x000fea0003800000 */
[----:B------:R0:W-:Y:S01]  /*06a0*/  UTMACMDFLUSH ;  /* 0x00000000000079b7 */ /* 0x0001e20000000000 */
[----:B------:R-:W-:Y:S05]  /*06b0*/  @P0 BRA `(.L_x_13) ;  /* 0x0000000000040947 */ /* 0x000fea0003800000 */
[----:B------:R-:W-:-:S04]  /*06c0*/  DEPBAR.LE SB0, 0x0 ;  /* 0x000080000000791a */ /* 0x000fc80000000000 */
.L_x_13:
[----:B------:R-:W-:Y:S05]  /*06d0*/  WARPSYNC.ALL ;  /* 0x0000000000007948 */ /* 0x000fea0003800000 */
[----:B--2---:R-:W-:Y:S06]  /*06e0*/  BAR.SYNC.DEFER_BLOCKING 0x0 ;  /* 0x0000000000007b1d */ /* 0x004fec0000010000 */
[----:B------:R-:W-:Y:S02]  /*06f0*/  BSSY B1, `(.L_x_14) ;  /* 0x000000b000017945 */ /* 0x000fe40003800000 */
[----:B------:R-:W-:Y:S06]  /*0700*/  BAR.SYNC.DEFER_BLOCKING 0x0 ;  /* 0x0000000000007b1d */ /* 0x000fec0000010000 */
[----:B------:R2:W-:Y:S01]  /*0710*/  @!P0 STS [R11], RZ ;  /* 0x000000ff0b008388 */ /* 0x0005e20000000800 */
[----:B------:R-:W-:Y:S01]  /*0720*/  NOP ;  /* 0x0000000000007918 */ /* 0x000fe20000000000 */
[----:B------:R-:W-:Y:S05]  /*0730*/  @P2 BRA `(.L_x_15) ;  /* 0x0000000000182947 */ /* 0x000fea0003800000 */
[----:B-1----:R-:W1:Y:S01]  /*0740*/  LDS R4, [UR16+0x8] ;  /* 0x00000810ff047984 */ /* 0x002e620008000800 */
[----:B------:R-:W3:Y:S01]  /*0750*/  LDC.64 R12, c[0x0][0x218] ;  /* 0x00008600ff0c7b82 */ /* 0x000ee20000000a00 */
[----:B------:R-:W-:Y:S02]  /*0760*/  IMAD.MOV.U32 R5, RZ, RZ, 0x70 ;  /* 0x00000070ff057424 */ /* 0x000fe400078e00ff */
[----:B---3--:R3:W-:Y:S03]  /*0770*/  STS.64 [UR16], R12 ;  /* 0x0000000cff007988 */ /* 0x0087e60008000a10 */
[----:B-1----:R-:W-:-:S05]  /*0780*/  LOP3.LUT R4, R4, 0x10, R5, 0xd8, !PT ;  /* 0x0000001004047812 */ /* 0x002fca00078ed805 */
[----:B------:R3:W-:Y:S02]  /*0790*/  STS [UR16+0x8], R4 ;  /* 0x00000804ff007988 */ /* 0x0007e40008000810 */
.L_x_15:
[----:B-1----:R-:W-:Y:S05]  /*07a0*/  BSYNC B1 ;  /* 0x0000000000017941 */ /* 0x002fea0003800000 */
.L_x_14:
[----:B------:R-:W-:Y:S04]  /*07b0*/  BSSY B1, `(.L_x_16) ;  /* 0x000000a000017945 */ /* 0x000fe80003800000 */
[----:B------:R-:W-:Y:S05]  /*07c0*/  @P2 BRA `(.L_x_17) ;  /* 0x0000000000202947 */ /* 0x000fea0003800000 */
[----:B---3--:R-:W1:Y:S01]  /*07d0*/  LDS R4, [UR16+0x34] ;  /* 0x00003410ff047984 */ /* 0x008e620008000800 */
[----:B------:R-:W-:Y:S02]  /*07e0*/  IMAD.MOV.U32 R7, RZ, RZ, 0x3f000000 ;  /* 0x3f000000ff077424 */ /* 0x000fe400078e00ff */
[----:B------:R-:W-:Y:S01]  /*07f0*/  @!P2 IMAD.MOV.U32 R10, RZ, RZ, 0x3f ;  /* 0x0000003fff0aa424 */ /* 0x000fe200078e00ff */
[----:B------:R-:W3:Y:S02]  /*0800*/  @!P2 LDS R5, [UR16+0x38] ;  /* 0x00003810ff05a984 */ /* 0x000ee40008000800 */
[----:B-1----:R-:W-:Y:S02]  /*0810*/  LOP3.LUT R4, R4, 0xff000000, R7, 0xb8, !PT ;  /* 0xff00000004047812 */ /* 0x002fe400078eb807 */
[----:B---3--:R-:W-:-:S03]  /*0820*/  @!P2 LOP3.LUT R5, R5, 0xff, R10, 0xb8, !PT ;  /* 0x000000ff0505a812 */ /* 0x008fc600078eb80a */
[----:B------:R1:W-:Y:S04]  /*0830*/  STS [UR16+0x34], R4 ;  /* 0x00003404ff007988 */ /* 0x0003e80008000810 */
[----:B------:R1:W-:Y:S02]  /*0840*/  @!P2 STS [UR16+0x38], R5 ;  /* 0x00003805ff00a988 */ /* 0x0003e40008000810 */
.L_x_17:
[----:B------:R-:W-:Y:S05]  /*0850*/  BSYNC B1 ;  /* 0x0000000000017941 */ /* 0x000fea0003800000 */
.L_x_16:
[----:B------:R-:W-:Y:S04]  /*0860*/  BSSY B1, `(.L_x_18) ;  /* 0x0000004000017945 */ /* 0x000fe80003800000 */
[----:B------:R-:W-:Y:S05]  /*0870*/  @P2 BRA `(.L_x_19) ;  /* 0x0000000000082947 */ /* 0x000fea0003800000 */
[----:B------:R4:W-:Y:S04]  /*0880*/  STS [UR16+0x24], R14 ;  /* 0x0000240eff007988 */ /* 0x0009e80008000810 */
[----:B------:R4:W-:Y:S02]  /*0890*/  STS [UR16+0x20], R3 ;  /* 0x00002003ff007988 */ /* 0x0009e40008000810 */
.L_x_19:
[----:B------:R-:W-:Y:S05]  /*08a0*/  BSYNC B1 ;  /* 0x0000000000017941 */ /* 0x000fea0003800000 */
.L_x_18:
[----:B------:R-:W-:Y:S04]  /*08b0*/  BSSY B1, `(.L_x_20) ;  /* 0x000000e000017945 */ /* 0x000fe80003800000 */
[----:B------:R-:W-:Y:S05]  /*08c0*/  @P2 BRA `(.L_x_21) ;  /* 0x0000000000302947 */ /* 0x000fea0003800000 */
[----:B-1----:R-:W1:Y:S01]  /*08d0*/  LDS R5, [UR16+0x34] ;  /* 0x00003410ff057984 */ /* 0x002e620008000800 */
[----:B---3--:R-:W3:Y:S03]  /*08e0*/  LDC.64 R12, c[0x0][0x240] ;  /* 0x00009000ff0c7b82 */ /* 0x008ee60000000a00 */
[----:B------:R-:W5:Y:S01]  /*08f0*/  LDS R4, [UR16+0x1c] ;  /* 0x00001c10ff047984 */ /* 0x000f620008000800 */
[C---:B---3--:R-:W-:Y:S01]  /*0900*/  SHF.L.U64.HI R10, R12.reuse, 0x1, R13 ;  /* 0x000000010c0a7819 */ /* 0x048fe2000001020d */
[----:B------:R-:W-:-:S03]  /*0910*/  IMAD.SHL.U32 R7, R12, 0x2, RZ ;  /* 0x000000020c077824 */ /* 0x000fc600078e00ff */
[--C-:B------:R-:W-:Y:S02]  /*0920*/  SHF.R.U32.HI R9, RZ, 0x4, R10.reuse ;  /* 0x00000004ff097819 */ /* 0x100fe4000001160a */
[----:B------:R-:W-:-:S05]  /*0930*/  SHF.R.U64 R7, R7, 0x4, R10 ;  /* 0x0000000407077819 */ /* 0x000fca000000120a */
[----:B------:R3:W-:Y:S01]  /*0940*/  STS [UR16+0xc], R7 ;  /* 0x00000c07ff007988 */ /* 0x0007e20008000810 */
[----:B-1----:R-:W-:Y:S02]  /*0950*/  LOP3.LUT R5, R5, 0x7, RZ, 0xb8, !PT ;  /* 0x0000000705057812 */ /* 0x002fe400078eb8ff */
[----:B-----5:R-:W-:-:S03]  /*0960*/  LOP3.LUT R4, R4, 0xf, R9, 0xb8, !PT ;  /* 0x0000000f04047812 */ /* 0x020fc600078eb809 */
[----:B------:R3:W-:Y:S04]  /*0970*/  STS [UR16+0x34], R5 ;  /* 0x00003405ff007988 */ /* 0x0007e80008000810 */
[----:B------:R3:W-:Y:S02]  /*0980*/  STS [UR16+0x1c], R4 ;  /* 0x00001c04ff007988 */ /* 0x0007e40008000810 */
.L_x_21:
[----:B------:R-:W-:Y:S05]  /*0990*/  BSYNC B1 ;  /* 0x0000000000017941 */ /* 0x000fea0003800000 */
.L_x_20:
[----:B------:R-:W-:Y:S04]  /*09a0*/  BSSY B2, `(.L_x_22) ;  /* 0x000001a000027945 */ /* 0x000fe80003800000 */
[----:B------:R-:W-:Y:S04]  /*09b0*/  BSSY B1, `(.L_x_23) ;  /* 0x0000015000017945 */ /* 0x000fe80003800000 */
[----:B------:R-:W-:Y:S05]  /*09c0*/  @P2 BRA `(.L_x_24) ;  /* 0x0000000000202947 */ /* 0x000fea0003800000 */
[----:B-1-3--:R-:W1:Y:S02]  /*09d0*/  LDS R4, [UR16+0x34] ;  /* 0x00003410ff047984 */ /* 0x00ae640008000800 */
[----:B-1----:R-:W-:-:S05]  /*09e0*/  LOP3.LUT R4, R4, 0x38, RZ, 0xb8, !PT ;  /* 0x0000003804047812 */ /* 0x002fca00078eb8ff */
[----:B------:R1:W-:Y:S01]  /*09f0*/  STS [UR16+0x34], R4 ;  /* 0x00003404ff007988 */ /* 0x0003e20008000810 */
[----:B------:R-:W-:Y:S05]  /*0a00*/  @P2 BRA `(.L_x_25) ;  /* 0x0000000000202947 */ /* 0x000fea0003800000 */
[----:B-1----:R-:W1:Y:S01]  /*0a10*/  LDS R4, [UR16+0x8] ;  /* 0x00000810ff047984 */ /* 0x002e620008000800 */
[----:B------:R-:W-:-:S05]  /*0a20*/  IMAD.MOV.U32 R5, RZ, RZ, 0x780 ;  /* 0x00000780ff057424 */ /* 0x000fca00078e00ff */
[----:B-1----:R-:W-:-:S05]  /*0a30*/  LOP3.LUT R4, R4, 0x300, R5, 0xd8, !PT ;  /* 0x0000030004047812 */ /* 0x002fca00078ed805 */
[----:B------:R5:W-:Y:S02]  /*0a40*/  STS [UR16+0x8], R4 ;  /* 0x00000804ff007988 */ /* 0x000be40008000810 */
.L_x_24:
[----:B------:R-:W-:Y:S05]  /*0a50*/  @P2 BRA `(.L_x_26) ;  /* 0x0000000000282947 */ /* 0x000fea0003800000 */
[----:B-1-3-5:R-:W1:Y:S02]  /*0a60*/  LDS R4, [UR16+0x8] ;  /* 0x00000810ff047984 */ /* 0x02ae640008000800 */
[----:B-1----:R-:W-:-:S05]  /*0a70*/  LOP3.LUT R4, R4, 0x1800, RZ, 0xb8, !PT ;  /* 0x0000180004047812 */ /* 0x002fca00078eb8ff */
[----:B------:R3:W-:Y:S02]  /*0a80*/  STS [UR16+0x8], R4 ;  /* 0x00000804ff007988 */ /* 0x0007e40008000810 */
.L_x_25:
[----:B------:R-:W-:Y:S05]  /*0a90*/  @P2 BREAK B1 ;  /* 0x0000000000012942 */ /* 0x000fea0003800000 */
[----:B------:R-:W-:Y:S05]  /*0aa0*/  @P2 BRA `(.L_x_27) ;  /* 0x0000000000242947 */ /* 0x000fea0003800000 */
[----:B-1-3--:R-:W1:Y:S01]  /*0ab0*/  LDS R4, [UR16+0x8] ;  /* 0x00000810ff047984 */ /* 0x00ae620008000800 */
[----:B------:R-:W-:-:S05]  /*0ac0*/  IMAD.MOV.U32 R5, RZ, RZ, 0x6000 ;  /* 0x00006000ff057424 */ /* 0x000fca00078e00ff */
[----:B-1----:R-:W-:-:S04]  /*0ad0*/  LOP3.LUT R4, R4, 0x6000, R5, 0xd8, !PT ;  /* 0x0000600004047812 */ /* 0x002fc800078ed805 */
[----:B------:R-:W-:-:S05]  /*0ae0*/  LOP3.LUT R4, R4, 0x400000, RZ, 0xb8, !PT ;  /* 0x0040000004047812 */ /* 0x000fca00078eb8ff */
[----:B------:R1:W-:Y:S02]  /*0af0*/  STS [UR16+0x8], R4 ;  /* 0x00000804ff007988 */ /* 0x0003e40008000810 */
.L_x_26:
[----:B------:R-:W-:Y:S05]  /*0b00*/  BSYNC B1 ;  /* 0x0000000000017941 */ /* 0x000fea0003800000 */
.L_x_23:
[----:B-1-3-5:R-:W1:Y:S02]  /*0b10*/  @!P2 LDS R4, [UR16+0x8] ;  /* 0x00000810ff04a984 */ /* 0x02ae640008000800 */
[----:B-1----:R-:W-:-:S05]  /*0b20*/  @!P2 LOP3.LUT R4, R4, 0x8000, RZ, 0xb8, !PT ;  /* 0x000080000404a812 */ /* 0x002fca00078eb8ff */
[----:B------:R5:W-:Y:S02]  /*0b30*/  @!P2 STS [UR16+0x8], R4 ;  /* 0x00000804ff00a988 */ /* 0x000be40008000810 */
.L_x_27:
[----:B------:R-:W-:Y:S05]  /*0b40*/  BSYNC B2 ;  /* 0x0000000000027941 */ /* 0x000fea0003800000 */
.L_x_22:
[----:B------:R-:W-:Y:S05]  /*0b50*/  WARPSYNC.ALL ;  /* 0x0000000000007948 */ /* 0x000fea0003800000 */
[----:B------:R-:W-:-:S04]  /*0b60*/  UIADD3 UR27, UR5, 0x80, URZ ;  /* 0x00000080051b7890 */ /* 0x000fc8000fffe03f */
[----:B------:R-:W-:-:S04]  /*0b70*/  UIADD3 UR26, UP0, UR27, UR28, URZ ;  /* 0x0000001c1b1a7290 */ /* 0x000fc8000ff1e03f */
[----:B------:R-:W-:Y:S01]  /*0b80*/  ULEA.HI.X.SX32 UR27, UR27, UR29, 0x1, UP0 ;  /* 0x0000001d1b1b7291 */ /* 0x000fe200080f0e3f */
[----:B------:R-:W-:Y:S11]  /*0b90*/  @P0 BRA `(.L_x_28) ;  /* 0x0000000000280947 */ /* 0x000ff60003800000 */
[----:B-1-3-5:R-:W1:Y:S01]  /*0ba0*/  S2R R4, SR_LANEID ;  /* 0x0000000000047919 */ /* 0x02ae620000000000 */
[----:B------:R-:W-:Y:S05]  /*0bb0*/  WARPSYNC.ALL ;  /* 0x0000000000007948 */ /* 0x000fea0003800000 */
[----:B-1----:R-:W-:-:S05]  /*0bc0*/  IMAD.SHL.U32 R9, R4, 0x4, RZ ;  /* 0x0000000404097824 */ /* 0x002fca00078e00ff */
[----:B------:R-:W1:Y:S01]  /*0bd0*/  LDS R7, [R9+UR16] ;  /* 0x0000001009077984 */ /* 0x000e620008000800 */
[----:B------:R-:W-:-:S05]  /*0be0*/  IADD3 R4, P1, R9, UR26, RZ ;  /* 0x0000001a09047c10 */ /* 0x000fca000ff3e0ff */
[----:B------:R-:W-:-:S05]  /*0bf0*/  IMAD.X R5, RZ, RZ, UR27, P1 ;  /* 0x0000001bff057e24 */ /* 0x000fca00088e06ff */
[----:B-1----:R1:W3:Y:S01]  /*0c00*/  ATOMG.E.EXCH.STRONG.GPU PT, RZ, [R4], R7 ;  /* 0x0000000704ff73a8 */ /* 0x0022e200041ee100 */
[----:B------:R-:W-:-:S04]  /*0c10*/  DEPBAR {5,4,3,2,1,0} ;  /* 0x0000003f0000791a */ /* 0x000fc80000000000 */
[----:B------:R1:W-:Y:S01]  /*0c20*/  UTMACCTL.IV [UR26] ;  /* 0x000000001a0079b9 */ /* 0x0003e20008000000 */
[----:B------:R-:W-:Y:S01]  /*0c30*/  NOP ;  /* 0x0000000000007918 */ /* 0x000fe20000000000 */
.L_x_28:
[----:B------:R-:W-:Y:S05]  /*0c40*/  @P0 BRA `(.L_x_29) ;  /* 0x00000000000c0947 */ /* 0x000fea0003800000 */
[----:B------:R0:W-:Y:S01]  /*0c50*/  UTMACMDFLUSH ;  /* 0x00000000000079b7 */ /* 0x0001e20000000000 */
[----:B------:R-:W-:Y:S05]  /*0c60*/  @P0 BRA `(.L_x_29) ;  /* 0x0000000000040947 */ /* 0x000fea0003800000 */
[----:B------:R-:W-:-:S04]  /*0c70*/  DEPBAR.LE SB0, 0x0 ;  /* 0x000080000000791a */ /* 0x000fc80000000000 */
.L_x_29:
[----:B------:R-:W-:Y:S05]  /*0c80*/  WARPSYNC.ALL ;  /* 0x0000000000007948 */ /* 0x000fea0003800000 */
[----:B---3--:R-:W-:Y:S06]  /*0c90*/  BAR.SYNC.DEFER_BLOCKING 0x0 ;  /* 0x0000000000007b1d */ /* 0x008fec0000010000 */
[----:B------:R-:W-:Y:S02]  /*0ca0*/  BSSY B2, `(.L_x_30) ;  /* 0x000000b000027945 */ /* 0x000fe40003800000 */
[----:B------:R-:W-:Y:S06]  /*0cb0*/  BAR.SYNC.DEFER_BLOCKING 0x0 ;  /* 0x0000000000007b1d */ /* 0x000fec0000010000 */
[----:B------:R3:W-:Y:S01]  /*0cc0*/  @!P0 STS [R11], RZ ;  /* 0x000000ff0b008388 */ /* 0x0007e20000000800 */
[----:B------:R-:W-:Y:S01]  /*0cd0*/  NOP ;  /* 0x0000000000007918 */ /* 0x000fe20000000000 */
[----:B------:R-:W-:Y:S05]  /*0ce0*/  @P2 BRA `(.L_x_31) ;  /* 0x0000000000182947 */ /* 0x000fea0003800000 */
[----:B-1---5:R-:W1:Y:S01]  /*0cf0*/  LDS R4, [UR16+0x8] ;  /* 0x00000810ff047984 */ /* 0x022e620008000800 */
[----:B--23--:R-:W2:Y:S01]  /*0d00*/  LDC.64 R10, c[0x0][0x220] ;  /* 0x00008800ff0a7b82 */ /* 0x00cea20000000a00 */
[----:B------:R-:W-:Y:S02]  /*0d10*/  IMAD.MOV.U32 R5, RZ, RZ, 0x70 ;  /* 0x00000070ff057424 */ /* 0x000fe400078e00ff */
[----:B--2---:R2:W-:Y:S03]  /*0d20*/  STS.64 [UR16], R10 ;  /* 0x0000000aff007988 */ /* 0x0045e60008000a10 */
[----:B-1----:R-:W-:-:S05]  /*0d30*/  LOP3.LUT R4, R4, 0x10, R5, 0xd8, !PT ;  /* 0x0000001004047812 */ /* 0x002fca00078ed805 */
[----:B------:R2:W-:Y:S02]  /*0d40*/  STS [UR16+0x8], R4 ;  /* 0x00000804ff007988 */ /* 0x0005e40008000810 */
.L_x_31:
[----:B-1----:R-:W-:Y:S05]  /*0d50*/  BSYNC B2 ;  /* 0x0000000000027941 */ /* 0x002fea0003800000 */
.L_x_30:
[----:B------:R-:W-:Y:S04]  /*0d60*/  BSSY B3, `(.L_x_32) ;  /* 0x0000011000037945 */ /* 0x000fe80003800000 */
[----:B------:R-:W-:Y:S04]  /*0d70*/  BSSY B2, `(.L_x_33) ;  /* 0x000000e000027945 */ /* 0x000fe80003800000 */
[----:B------:R-:W-:Y:S05]  /*0d80*/  @P2 BRA `(.L_x_34) ;  /* 0x0000000000242947 */ /* 0x000fea0003800000 */
[----:B--2--5:R-:W1:Y:S01]  /*0d90*/  LDS R4, [UR16+0x34] ;  /* 0x00003410ff047984 */ /* 0x024e620008000800 */
[----:B------:R-:W-:-:S05]  /*0da0*/  IMAD.MOV.U32 R5, RZ, RZ, 0x3f000000 ;  /* 0x3f000000ff057424 */ /* 0x000fca00078e00ff */
[----:B-1----:R-:W-:-:S05]  /*0db0*/  LOP3.LUT R4, R4, 0xff000000, R5, 0xb8, !PT ;  /* 0xff00000004047812 */ /* 0x002fca00078eb805 */
[----:B------:R1:W-:Y:S01]  /*0dc0*/  STS [UR16+0x34], R4 ;  /* 0x00003404ff007988 */ /* 0x0003e20008000810 */
[----:B------:R-:W-:Y:S05]  /*0dd0*/  @P2 BRA `(.L_x_35) ;  /* 0x00000000001c2947 */ /* 0x000fea0003800000 */
[----:B-1----:R-:W1:Y:S01]  /*0de0*/  LDS R4, [UR16+0x38] ;  /* 0x00003810ff047984 */ /* 0x002e620008000800 */
[----:B------:R-:W-:-:S05]  /*0df0*/  IMAD.MOV.U32 R5, RZ, RZ, 0x3f ;  /* 0x0000003fff057424 */ /* 0x000fca00078e00ff */
[----:B-1----:R-:W-:-:S05]  /*0e00*/  LOP3.LUT R4, R4, 0xff, R5, 0xb8, !PT ;  /* 0x000000ff04047812 */ /* 0x002fca00078eb805 */
[----:B------:R1:W-:Y:S02]  /*0e10*/  STS [UR16+0x38], R4 ;  /* 0x00003804ff007988 */ /* 0x0003e40008000810 */
.L_x_34:
[----:B------:R-:W-:Y:S05]  /*0e20*/  @P2 BREAK B2 ;  /* 0x0000000000022942 */ /* 0x000fea0003800000 */
[----:B------:R-:W-:Y:S05]  /*0e30*/  @P2 BRA `(.L_x_36) ;  /* 0x00000000000c2947 */ /* 0x000fea0003800000 */
[----:B------:R1:W-:Y:S02]  /*0e40*/  STS [UR16+0x20], R3 ;  /* 0x00002003ff007988 */ /* 0x0003e40008000810 */
.L_x_35:
[----:B------:R-:W-:Y:S05]  /*0e50*/  BSYNC B2 ;  /* 0x0000000000027941 */ /* 0x000fea0003800000 */
.L_x_33:
[----:B------:R1:W-:Y:S02]  /*0e60*/  @!P2 STS [UR16+0x24], R2 ;  /* 0x00002402ff00a988 */ /* 0x0003e40008000810 */
.L_x_36:
[----:B------:R-:W-:Y:S05]  /*0e70*/  BSYNC B3 ;  /* 0x0000000000037941 */ /* 0x000fea0003800000 */
.L_x_32:
[----:B------:R-:W-:Y:S05]  /*0e80*/  WARPSYNC.ALL ;  /* 0x0000000000007948 */ /* 0x000fea0003800000 */
[----:B------:R-:W-:Y:S04]  /*0e90*/  BSSY B3, `(.L_x_37) ;  /* 0x000000e000037945 */ /* 0x000fe80003800000 */
[----:B------:R-:W-:Y:S05]  /*0ea0*/  @P2 BRA `(.L_x_38) ;  /* 0x0000000000302947 */ /* 0x000fea0003800000 */
[----:B-1--4-:R-:W1:Y:S01]  /*0eb0*/  LDS R3, [UR16+0x34] ;  /* 0x00003410ff037984 */ /* 0x012e620008000800 */
[----:B--2--5:R-:W2:Y:S03]  /*0ec0*/  LDC.64 R4, c[0x0][0x248] ;  /* 0x00009200ff047b82 */ /* 0x024ea60000000a00 */
[----:B------:R-:W4:Y:S01]  /*0ed0*/  LDS R2, [UR16+0x1c] ;  /* 0x00001c10ff027984 */ /* 0x000f220008000800 */
[C---:B--2---:R-:W-:Y:S01]  /*0ee0*/  SHF.L.U64.HI R5, R4.reuse, 0x1, R5 ;  /* 0x0000000104057819 */ /* 0x044fe20000010205 */
[----:B------:R-:W-:-:S03]  /*0ef0*/  IMAD.SHL.U32 R4, R4, 0x2, RZ ;  /* 0x0000000204047824 */ /* 0x000fc600078e00ff */
[--C-:B------:R-:W-:Y:S02]  /*0f00*/  SHF.R.U32.HI R7, RZ, 0x4, R5.reuse ;  /* 0x00000004ff077819 */ /* 0x100fe40000011605 */
[----:B------:R-:W-:-:S05]  /*0f10*/  SHF.R.U64 R4, R4, 0x4, R5 ;  /* 0x0000000404047819 */ /* 0x000fca0000001205 */
[----:B------:R2:W-:Y:S01]  /*0f20*/  STS [UR16+0xc], R4 ;  /* 0x00000c04ff007988 */ /* 0x0005e20008000810 */
[----:B-1----:R-:W-:Y:S02]  /*0f30*/  LOP3.LUT R3, R3, 0x7, RZ, 0xb8, !PT ;  /* 0x0000000703037812 */ /* 0x002fe400078eb8ff */
[----:B----4-:R-:W-:-:S03]  /*0f40*/  LOP3.LUT R2, R2, 0xf, R7, 0xb8, !PT ;  /* 0x0000000f02027812 */ /* 0x010fc600078eb807 */
[----:B------:R2:W-:Y:S04]  /*0f50*/  STS [UR16+0x34], R3 ;  /* 0x00003403ff007988 */ /* 0x0005e80008000810 */
[----:B------:R2:W-:Y:S02]  /*0f60*/  STS [UR16+0x1c], R2 ;  /* 0x00001c02ff007988 */ /* 0x0005e40008000810 */
.L_x_38:
[----:B------:R-:W-:Y:S05]  /*0f70*/  BSYNC B3 ;  /* 0x0000000000037941 */ /* 0x000fea0003800000 */
.L_x_37:
[----:B------:R-:W-:Y:S04]  /*0f80*/  BSSY B3, `(.L_x_39) ;  /* 0x000001a000037945 */ /* 0x000fe80003800000 */
[----:B------:R-:W-:Y:S04]  /*0f90*/  BSSY B4, `(.L_x_40) ;  /* 0x0000015000047945 */ /* 0x000fe80003800000 */
[----:B------:R-:W-:Y:S05]  /*0fa0*/  @P2 BRA `(.L_x_41) ;  /* 0x0000000000202947 */ /* 0x000fea0003800000 */
[----:B-12---:R-:W1:Y:S02]  /*0fb0*/  LDS R2, [UR16+0x34] ;  /* 0x00003410ff027984 */ /* 0x006e640008000800 */
[----:B-1----:R-:W-:-:S05]  /*0fc0*/  LOP3.LUT R2, R2, 0x38, RZ, 0xb8, !PT ;  /* 0x0000003802027812 */ /* 0x002fca00078eb8ff */
[----:B------:R1:W-:Y:S01]  /*0fd0*/  STS [UR16+0x34], R2 ;  /* 0x00003402ff007988 */ /* 0x0003e20008000810 */
[----:B------:R-:W-:Y:S05]  /*0fe0*/  @P2 BRA `(.L_x_42) ;  /* 0x0000000000202947 */ /* 0x000fea0003800000 */
[----:B-1----:R-:W1:Y:S01]  /*0ff0*/  LDS R2, [UR16+0x8] ;  /* 0x00000810ff027984 */ /* 0x002e620008000800 */
[----:B----4-:R-:W-:-:S05]  /*1000*/  IMAD.MOV.U32 R3, RZ, RZ, 0x780 ;  /* 0x00000780ff037424 */ /* 0x010fca00078e00ff */
[----:B-1----:R-:W-:-:S05]  /*1010*/  LOP3.LUT R2, R2, 0x300, R3, 0xd8, !PT ;  /* 0x0000030002027812 */ /* 0x002fca00078ed803 */
[----:B------:R1:W-:Y:S02]  /*1020*/  STS [UR16+0x8], R2 ;  /* 0x00000802ff007988 */ /* 0x0003e40008000810 */
.L_x_41:
[----:B------:R-:W-:Y:S05]  /*1030*/  @P2 BRA `(.L_x_43) ;  /* 0x0000000000282947 */ /* 0x000fea0003800000 */
[----:B-12---:R-:W1:Y:S02]  /*1040*/  LDS R2, [UR16+0x8] ;  /* 0x00000810ff027984 */ /* 0x006e640008000800 */
[----:B-1----:R-:W-:-:S05]  /*1050*/  LOP3.LUT R2, R2, 0x1800, RZ, 0xb8, !PT ;  /* 0x0000180002027812 */ /* 0x002fca00078eb8ff */
[----:B------:R2:W-:Y:S02]  /*1060*/  STS [UR16+0x8], R2 ;  /* 0x00000802ff007988 */ /* 0x0005e40008000810 */
.L_x_42:
[----:B------:R-:W-:Y:S05]  /*1070*/  @P2 BREAK B4 ;  /* 0x0000000000042942 */ /* 0x000fea0003800000 */
[----:B------:R-:W-:Y:S05]  /*1080*/  @P2 BRA `(.L_x_44) ;  /* 0x0000000000242947 */ /* 0x000fea0003800000 */
[----:B-12---:R-:W1:Y:S01]  /*1090*/  LDS R2, [UR16+0x8] ;  /* 0x00000810ff027984 */ /* 0x006e620008000800 */
[----:B----4-:R-:W-:-:S05]  /*10a0*/  IMAD.MOV.U32 R3, RZ, RZ, 0x6000 ;  /* 0x00006000ff037424 */ /* 0x010fca00078e00ff */
[----:B-1----:R-:W-:-:S04]  /*10b0*/  LOP3.LUT R2, R2, 0x6000, R3, 0xd8, !PT ;  /* 0x0000600002027812 */ /* 0x002fc800078ed803 */
[----:B------:R-:W-:-:S05]  /*10c0*/  LOP3.LUT R2, R2, 0x400000, RZ, 0xb8, !PT ;  /* 0x0040000002027812 */ /* 0x000fca00078eb8ff */
[----:B------:R1:W-:Y:S02]  /*10d0*/  STS [UR16+0x8], R2 ;  /* 0x00000802ff007988 */ /* 0x0003e40008000810 */
.L_x_43:
[----:B------:R-:W-:Y:S05]  /*10e0*/  BSYNC B4 ;  /* 0x0000000000047941 */ /* 0x000fea0003800000 */
.L_x_40:
[----:B-12---:R-:W1:Y:S02]  /*10f0*/  @!P2 LDS R2, [UR16+0x8] ;  /* 0x00000810ff02a984 */ /* 0x006e640008000800 */
[----:B-1----:R-:W-:-:S05]  /*1100*/  @!P2 LOP3.LUT R2, R2, 0x8000, RZ, 0xb8, !PT ;  /* 0x000080000202a812 */ /* 0x002fca00078eb8ff */
[----:B------:R1:W-:Y:S02]  /*1110*/  @!P2 STS [UR16+0x8], R2 ;  /* 0x00000802ff00a988 */ /* 0x0003e40008000810 */
.L_x_44:
[----:B------:R-:W-:Y:S05]  /*1120*/  BSYNC B3 ;  /* 0x0000000000037941 */ /* 0x000fea0003800000 */
.L_x_39:
[----:B------:R-:W-:Y:S05]  /*1130*/  WARPSYNC.ALL ;  /* 0x0000000000007948 */ /* 0x000fea0003800000 */
[----:B------:R-:W-:Y:S01]  /*1140*/  UIADD3 UR5, UR5, 0x100, URZ ;  /* 0x0000010005057890 */ /* 0x000fe2000fffe03f */
[----:B------:R-:W-:Y:S02]  /*1150*/  ISETP.GE.AND P1, PT, R8, 0x1, PT ;  /* 0x000000010800780c */ /* 0x000fe40003f26270 */
[----:B------:R-:W-:Y:S02]  /*1160*/  CS2R R24, SRZ ;  /* 0x0000000000187805 */ /* 0x000fe4000001ff00 */
[----:B------:R-:W-:Y:S01]  /*1170*/  CS2R R26, SRZ ;  /* 0x00000000001a7805 */ /* 0x000fe2000001ff00 */
[----:B------:R-:W-:Y:S01]  /*1180*/  UIADD3 UR28, UP0, UR5, UR28, URZ ;  /* 0x0000001c051c7290 */ /* 0x000fe2000ff1e03f */
[----:B------:R-:W-:Y:S01]  /*1190*/  CS2R R28, SRZ ;  /* 0x00000000001c7805 */ /* 0x000fe2000001ff00 */
[----:B------:R-:W-:-:S02]  /*11a0*/  IMAD.MOV.U32 R30, RZ, RZ, RZ ;  /* 0x000000ffff1e7224 */ /* 0x000fc400078e00ff */
[----:B------:R-:W-:Y:S01]  /*11b0*/  ULEA.HI.X.SX32 UR29, UR5, UR29, 0x1, UP0 ;  /* 0x0000001d051d7291 */ /* 0x000fe200080f0e3f */
[----:B------:R-:W-:Y:S11]  /*11c0*/  @P0 BRA `(.L_x_45) ;  /* 0x0000000000280947 */ /* 0x000ff60003800000 */
[----:B-12---:R-:W5:Y:S01]  /*11d0*/  S2R R2, SR_LANEID ;  /* 0x0000000000027919 */ /* 0x006f620000000000 */
[----:B------:R-:W-:Y:S05]  /*11e0*/  WARPSYNC.ALL ;  /* 0x0000000000007948 */ /* 0x000fea0003800000 */
[----:B-----5:R-:W-:-:S05]  /*11f0*/  IMAD.SHL.U32 R4, R2, 0x4, RZ ;  /* 0x0000000402047824 */ /* 0x020fca00078e00ff */
[----:B------:R-:W1:Y:S01]  /*1200*/  LDS R5, [R4+UR16] ;  /* 0x0000001004057984 */ /* 0x000e620008000800 */
[----:B------:R-:W-:-:S05]  /*1210*/  IADD3 R2, P3, R4, UR28, RZ ;  /* 0x0000001c04027c10 */ /* 0x000fca000ff7e0ff */
[----:B----4-:R-:W-:-:S05]  /*1220*/  IMAD.X R3, RZ, RZ, UR29, P3 ;  /* 0x0000001dff037e24 */ /* 0x010fca00098e06ff */
[----:B-1----:R1:W2:Y:S01]  /*1230*/  ATOMG.E.EXCH.STRONG.GPU PT, RZ, [R2], R5 ;  /* 0x0000000502ff73a8 */ /* 0x0022a200041ee100 */
[----:B------:R-:W-:-:S04]  /*1240*/  DEPBAR {5,4,3,2,1,0} ;  /* 0x0000003f0000791a */ /* 0x000fc80000000000 */
[----:B------:R1:W-:Y:S01]  /*1250*/  UTMACCTL.IV [UR28] ;  /* 0x000000001c0079b9 */ /* 0x0003e20008000000 */
[----:B------:R-:W-:Y:S01]  /*1260*/  NOP ;  /* 0x0000000000007918 */ /* 0x000fe20000000000 */
.L_x_45:
[----:B------:R-:W-:Y:S05]  /*1270*/  @P0 BRA `(.L_x_46) ;  /* 0x00000000000c0947 */ /* 0x000fea0003800000 */
[----:B------:R0:W-:Y:S01]  /*1280*/  UTMACMDFLUSH ;  /* 0x00000000000079b7 */ /* 0x0001e20000000000 */
[----:B------:R-:W-:Y:S05]  /*1290*/  @P0 BRA `(.L_x_46) ;  /* 0x0000000000040947 */ /* 0x000fea0003800000 */
[----:B------:R-:W-:-:S04]  /*12a0*/  DEPBAR.LE SB0, 0x0 ;  /* 0x000080000000791a */ /* 0x000fc80000000000 */
.L_x_46:
[----:B------:R-:W-:Y:S05]  /*12b0*/  WARPSYNC.ALL ;  /* 0x0000000000007948 */ /* 0x000fea0003800000 */
[----:B--2---:R-:W-:Y:S01]  /*12c0*/  BAR.SYNC.DEFER_BLOCKING 0x0 ;  /* 0x0000000000007b1d */ /* 0x004fe20000010000 */
[----:B------:R-:W-:Y:S01]  /*12d0*/  USHF.L.U32 UR11, UR31, 0x6, URZ ;  /* 0x000000061f0b7899 */ /* 0x000fe2000800063f */
[----:B------:R-:W-:Y:S01]  /*12e0*/  IMAD.MOV.U32 R31, RZ, RZ, RZ ;  /* 0x000000ffff1f7224 */ /* 0x000fe200078e00ff */
[----:B------:R-:W-:Y:S01]  /*12f0*/  USHF.L.U32 UR14, UR30, 0x6, URZ ;  /* 0x000000061e0e7899 */ /* 0x000fe2000800063f */
[----:B------:R-:W-:Y:S02]  /*1300*/  CS2R R32, SRZ ;  /* 0x0000000000207805 */ /* 0x000fe4000001ff00 */
[----:B------:R-:W-:Y:S01]  /*1310*/  CS2R R34, SRZ ;  /* 0x0000000000227805 */ /* 0x000fe2000001ff00 */
[----:B------:R-:W-:Y:S01]  /*1320*/  VOTEU.ALL UP0, P2 ;  /* 0x00000000003f7886 */ /* 0x000fe20001000000 */
[----:B------:R-:W-:Y:S01]  /*1330*/  UMOV UR6, 0x1 ;  /* 0x0000000100067882 */ /* 0x000fe20000000000 */
[----:B------:R-:W-:Y:S01]  /*1340*/  VOTEU.ALL UP1, P2 ;  /* 0x00000000003f7886 */ /* 0x000fe20001020000 */
[----:B------:R-:W-:-:S02]  /*1350*/  CS2R R36, SRZ ;  /* 0x0000000000247805 */ /* 0x000fc4000001ff00 */
[----:B------:R-:W-:Y:S01]  /*1360*/  CS2R R38, SRZ ;  /* 0x0000000000267805 */ /* 0x000fe2000001ff00 */
[----:B------:R-:W-:-:S04]  /*1370*/  @!UP0 UIADD3 UR8, -UR6, 0x100000, URZ ;  /* 0x0010000006088890 */ /* 0x000fc8000fffe13f */
[----:B------:R-:W-:Y:S02]  /*1380*/  @!UP0 USHF.L.U32 UR9, UR8, 0xb, URZ ;  /* 0x0000000b08098899 */ /* 0x000fe4000800063f */
[----:B------:R-:W-:Y:S01]  /*1390*/  @!UP0 USHF.L.U32 UR8, UR8, 0x1, URZ ;  /* 0x0000000108088899 */ /* 0x000fe2000800063f */
[----:B------:R-:W-:Y:S01]  /*13a0*/  CS2R R40, SRZ ;  /* 0x0000000000287805 */ /* 0x000fe2000001ff00 */
[----:B------:R-:W-:-:S04]  /*13b0*/  @!UP0 UIADD3 UR6, -UR6, 0x100000, URZ ;  /* 0x0010000006068890 */ /* 0x000fc8000fffe13f */
[----:B------:R-:W-:Y:S02]  /*13c0*/  @!UP0 USHF.L.U32 UR7, UR6, 0xb, URZ ;  /* 0x0000000b06078899 */ /* 0x000fe4000800063f */
[----:B------:R-:W-:Y:S01]  /*13d0*/  @!UP0 USHF.L.U32 UR6, UR6, 0x1, URZ ;  /* 0x0000000106068899 */ /* 0x000fe2000800063f */
[----:B------:R-:W-:Y:S01]  /*13e0*/  CS2R R42, SRZ ;  /* 0x00000000002a7805 */ /* 0x000fe2000001ff00 */
[----:B------:R-:W-:Y:S01]  /*13f0*/  VOTEU.ALL UP0, P2 ;  /* 0x00000000003f7886 */ /* 0x000fe20001000000 */
[----:B------:R-:W-:Y:S02]  /*1400*/  CS2R R44, SRZ ;  /* 0x00000000002c7805 */ /* 0x000fe4000001ff00 */
[----:B------:R-:W-:Y:S02]  /*1410*/  CS2R R46, SRZ ;  /* 0x00000000002e7805 */ /* 0x000fe4000001ff00 */
[----:B------:R-:W-:Y:S02]  /*1420*/  CS2R R48, SRZ ;  /* 0x0000000000307805 */ /* 0x000fe4000001ff00 */
[----:B------:R-:W-:-:S02]  /*1430*/  CS2R R50, SRZ ;  /* 0x0000000000327805 */ /* 0x000fc4000001ff00 */
[----:B------:R-:W-:Y:S02]  /*1440*/  CS2R R52, SRZ ;  /* 0x0000000000347805 */ /* 0x000fe4000001ff00 */
[----:B------:R-:W-:Y:S01]  /*1450*/  CS2R R54, SRZ ;  /* 0x0000000000367805 */ /* 0x000fe2000001ff00 */
[----:B------:R-:W2:Y:S02]  /*1460*/  FENCE.VIEW.ASYNC.S ;  /* 0x00000000000073c6 */ /* 0x000ea40000000000 */
[----:B--2---:R2:W4:Y:S02]  /*1470*/  @!UP0 SYNCS.EXCH.64 URZ, [UR16+0x8000], UR8 ;  /* 0x00800008103f85b2 */ /* 0x0045240008000100 */
[----:B----4-:R-:W-:Y:S06]  /*1480*/  BAR.SYNC.DEFER_BLOCKING 0x0 ;  /* 0x0000000000007b1d */ /* 0x010fec0000010000 */
[----:B------:R2:W4:Y:S01]  /*1490*/  @!UP1 SYNCS.EXCH.64 URZ, [UR16+0x8008], UR6 ;  /* 0x00800806103f95b2 */ /* 0x0005220008000100 */
[----:B------:R-:W-:Y:S05]  /*14a0*/  @!P1 BRA `(.L_x_47) ;  /* 0x0000000400449947 */ /* 0x000fea0003800000 */
[----:B------:R-:W-:Y:S02]  /*14b0*/  CS2R R24, SRZ ;  /* 0x0000000000187805 */ /* 0x000fe4000001ff00 */
[----:B------:R-:W-:Y:S02]  /*14c0*/  CS2R R26, SRZ ;  /* 0x00000000001a7805 */ /* 0x000fe4000001ff00 */
[----:B------:R-:W-:Y:S02]  /*14d0*/  CS2R R28, SRZ ;  /* 0x00000000001c7805 */ /* 0x000fe4000001ff00 */
[----:B------:R-:W-:Y:S02]  /*14e0*/  CS2R R30, SRZ ;  /* 0x00000000001e7805 */ /* 0x000fe4000001ff00 */
[----:B------:R-:W-:Y:S02]  /*14f0*/  CS2R R32, SRZ ;  /* 0x0000000000207805 */ /* 0x000fe4000001ff00 */
[----:B------:R-:W-:-:S02]  /*1500*/  CS2R R34, SRZ ;  /* 0x0000000000227805 */ /* 0x000fc4000001ff00 */
        /* <DEDUP_REMOVED lines=9> */
[----:B------:R-:W-:Y:S01]  /*15a0*/  CS2R R54, SRZ ;  /* 0x0000000000367805 */ /* 0x000fe2000001ff00 */
[----:B------:R-:W-:Y:S01]  /*15b0*/  UMOV UR5, URZ ;  /* 0x0000003f00057c82 */ /* 0x000fe20008000000 */
[----:B------:R-:W-:-:S05]  /*15c0*/  UMOV UR10, URZ ;  /* 0x0000003f000a7c82 */ /* 0x000fca0008000000 */
.L_x_49:
[----:B----4-:R-:W-:Y:S01]  /*15d0*/  BAR.SYNC.DEFER_BLOCKING 0x0 ;  /* 0x0000000000007b1d */ /* 0x010fe20000010000 */
[----:B------:R-:W-:Y:S01]  /*15e0*/  ULEA UR17, UR5, UR16, 0x3 ;  /* 0x0000001005117291 */ /* 0x000fe2000f8e183f */
[----:B-1----:R-:W-:Y:S01]  /*15f0*/  @!P2 IMAD.MOV.U32 R2, RZ, RZ, 0x4000 ;  /* 0x00004000ff02a424 */ /* 0x002fe200078e00ff */
[----:B------:R-:W-:Y:S01]  /*1600*/  ELECT P0, URZ, PT ;  /* 0x00000000003f782f */ /* 0x000fe20003800000 */
[----:B--2---:R-:W-:-:S03]  /*1610*/  ULEA UR8, UR5, UR16, 0xd ;  /* 0x0000001005087291 */ /* 0x004fc6000f8e683f */
[----:B------:R-:W-:Y:S02]  /*1620*/  ISETP.LT.U32.AND P0, PT, R6, 0x20, P0 ;  /* 0x000000200600780c */ /* 0x000fe40000701070 */
[----:B------:R-:W-:Y:S01]  /*1630*/  ELECT P1, URZ, PT ;  /* 0x00000000003f782f */ /* 0x000fe20003820000 */
[----:B------:R-:W-:-:S03]  /*1640*/  UIADD3 UR12, UR8, 0x4000, URZ ;  /* 0x00004000080c7890 */ /* 0x000fc6000fffe03f */
[----:B------:R-:W-:Y:S01]  /*1650*/  ISETP.LT.U32.AND P1, PT, R6, 0x20, P1 ;  /* 0x000000200600780c */ /* 0x000fe20000f21070 */
[----:B------:R-:W-:-:S06]  /*1660*/  UMOV UR15, UR10 ;  /* 0x0000000a000f7c82 */ /* 0x000fcc0008000000 */
[----:B------:R-:W-:Y:S01]  /*1670*/  VOTEU.ANY UP0, P0 ;  /* 0x00000000003f7886 */ /* 0x000fe20000000100 */
[----:B------:R-:W-:Y:S01]  /*1680*/  VOTEU.ANY UP2, P0 ;  /* 0x00000000003f7886 */ /* 0x000fe20000040100 */
[----:B------:R1:W-:Y:S01]  /*1690*/  @!P2 SYNCS.ARRIVE.TRANS64 RZ, [UR17+0x8000], R2 ;  /* 0x00800002ffffa9a7 */ /* 0x0003e20008000011 */
[----:B------:R2:W-:Y:S06]  /*16a0*/  MEMBAR.ALL.CTA ;  /* 0x0000000000007992 */ /* 0x0005ec0000008000 */
[----:B--2---:R-:W2:Y:S01]  /*16b0*/  FENCE.VIEW.ASYNC.S ;  /* 0x00000000000073c6 */ /* 0x004ea20000000000 */
[----:B------:R-:W-:Y:S01]  /*16c0*/  @UP0 UIADD3 UR9, UR17, 0x8000, URZ ;  /* 0x0000800011090890 */ /* 0x000fe2000fffe03f */
[----:B------:R-:W-:Y:S01]  /*16d0*/  @UP0 UMOV UR6, UR24 ;  /* 0x0000001800060c82 */ /* 0x000fe20008000000 */
[----:B------:R-:W-:Y:S01]  /*16e0*/  @UP0 UMOV UR7, UR25 ;  /* 0x0000001900070c82 */ /* 0x000fe20008000000 */
[----:B--2---:R-:W-:Y:S01]  /*16f0*/  VOTEU.ANY UP1, P1 ;  /* 0x00000000003f7886 */ /* 0x004fe20000820100 */
[----:B------:R-:W-:Y:S01]  /*1700*/  VOTEU.ANY UP3, P1 ;  /* 0x00000000003f7886 */ /* 0x000fe20000860100 */
[----:B-1----:R-:W-:-:S03]  /*1710*/  IMAD.U32 R2, RZ, RZ, UR4 ;  /* 0x00000004ff027e24 */ /* 0x002fc6000f8e00ff */
[----:B------:R-:W-:Y:S01]  /*1720*/  @UP1 UIADD3 UR13, UR17, 0x8000, URZ ;  /* 0x00008000110d1890 */ /* 0x000fe2000fffe03f */
[----:B------:R-:W-:Y:S01]  /*1730*/  @UP1 UMOV UR18, UR26 ;  /* 0x0000001a00121c82 */ /* 0x000fe20008000000 */
[----:B------:R-:W-:Y:S01]  /*1740*/  @UP1 UMOV UR19, UR27 ;  /* 0x0000001b00131c82 */ /* 0x000fe20008000000 */
[----:B------:R-:W-:Y:S01]  /*1750*/  SHF.L.U32 R2, R2, 0x1f, RZ ;  /* 0x0000001f02027819 */ /* 0x000fe200000006ff */
[----:B------:R-:W-:Y:S06]  /*1760*/  BAR.SYNC.DEFER_BLOCKING 0x0 ;  /* 0x0000000000007b1d */ /* 0x000fec0000010000 */
[----:B------:R1:W-:Y:S02]  /*1770*/  @UP2 UTMALDG.2D [UR8], [UR6] ;  /* 0x00000008060025b4 */ /* 0x0003e40008008000 */
[----:B------:R-:W-:Y:S06]  /*1780*/  BAR.SYNC.DEFER_BLOCKING 0x0 ;  /* 0x0000000000007b1d */ /* 0x000fec0000010000 */
[----:B------:R1:W-:Y:S02]  /*1790*/  @UP3 UTMALDG.2D [UR12], [UR18] ;  /* 0x0000000c120035b4 */ /* 0x0003e40008008000 */
[----:B------:R-:W-:Y:S06]  /*17a0*/  BAR.SYNC.DEFER_BLOCKING 0x0 ;  /* 0x0000000000007b1d */ /* 0x000fec0000010000 */
[----:B------:R-:W2:Y:S02]  /*17b0*/  SYNCS.PHASECHK.TRANS64.TRYWAIT P0, [UR17+0x8000], R2 ;  /* 0x00800002ff0075a7 */ /* 0x000ea40008000151 */
[----:B-12---:R-:W-:Y:S05]  /*17c0*/  @!P0 BRA `(.L_x_48) ;  /* 0x00000004005c8947 */ /* 0x006fea0003800000 */
.L_x_50:
[----:B------:R-:W-:Y:S01]  /*17d0*/  USHF.R.U32.HI UR20, URZ, 0x4, UR8 ;  /* 0x000000043f147899 */ /* 0x000fe20008011608 */
[----:B------:R-:W-:Y:S02]  /*17e0*/  WARPGROUP.DEPBAR.LE gsb0, 0x0 ;  /* 0x00008000000079c5 */ /* 0x000fe40000010000 */
[----:B------:R-:W-:Y:S01]  /*17f0*/  USHF.R.U32.HI UR22, URZ, 0x4, UR12 ;  /* 0x000000043f167899 */ /* 0x000fe2000801160c */
[----:B------:R-:W-:Y:S01]  /*1800*/  WARPGROUP.ARRIVE ;  /* 0x00000000000079c5 */ /* 0x000fe20000000000 */
[----:B------:R-:W-:Y:S01]  /*1810*/  USGXT.U32 UR20, UR20, 0xe ;  /* 0x0000000e1414789a */ /* 0x000fe20008000000 */
[----:B------:R-:W1:Y:S01]  /*1820*/  LDC R2, c[0x0][0x230] ;  /* 0x00008c00ff027b82 */ /* 0x000e620000000800 */
[----:B------:R-:W-:Y:S01]  /*1830*/  USGXT.U32 UR22, UR22, 0xe ;  /* 0x0000000e1616789a */ /* 0x000fe20008000000 */
[----:B------:R-:W-:Y:S01]  /*1840*/  UMOV UR21, 0x40000040 ;  /* 0x4000004000157882 */ /* 0x000fe20000000000 */
[----:B------:R-:W-:Y:S01]  /*1850*/  UMOV UR23, 0x40000040 ;  /* 0x4000004000177882 */ /* 0x000fe20000000000 */
[----:B------:R-:W-:Y:S01]  /*1860*/  UMOV UR6, URZ ;  /* 0x0000003f00067c82 */ /* 0x000fe20008000000 */
[----:B------:R-:W-:Y:S01]  /*1870*/  UMOV UR7, URZ ;  /* 0x0000003f00077c82 */ /* 0x000fe20008000000 */
[----:B------:R-:W-:-:S02]  /*1880*/  UIADD3 UR10, UR10, 0x40, URZ ;  /* 0x000000400a0a7890 */ /* 0x000fc4000fffe03f */
[----:B------:R-:W-:Y:S02]  /*1890*/  UIADD3 UR5, UR5, 0x1, URZ ;  /* 0x0000000105057890 */ /* 0x000fe4000fffe03f */
[----:B------:R-:W-:Y:S01]  /*18a0*/  HGMMA.64x64x16.F32 R24, gdesc[UR20].tnspB, R24 ;  /* 0x40e00000141879f0 */ /* 0x000fe20008700818 */
[----:B------:R-:W-:Y:S02]  /*18b0*/  UIADD3 UR20, UP0, UR20, 0x2, URZ ;  /* 0x0000000214147890 */ /* 0x000fe4000ff1e03f */
[----:B------:R-:W-:Y:S02]  /*18c0*/  UIADD3 UR22, UP1, UR22, 0x80, URZ ;  /* 0x0000008016167890 */ /* 0x000fe4000ff3e03f */
[----:B------:R-:W-:Y:S02]  /*18d0*/  UIADD3.X UR21, UR6, 0x40000040, URZ, UP0, !UPT ;  /* 0x4000004006157890 */ /* 0x000fe400087fe43f */
[----:B------:R-:W-:Y:S02]  /*18e0*/  UIADD3.X UR23, UR7, 0x40000040, URZ, UP1, !UPT ;  /* 0x4000004007177890 */ /* 0x000fe40008ffe43f */
[----:B------:R-:W-:-:S02]  /*18f0*/  UIADD3.64 UR32, UR20, 0x2, URZ ;  /* 0x0000000214207897 */ /* 0x000fc4000fffe03f */
[----:B------:R-:W-:Y:S02]  /*1900*/  UIADD3.64 UR34, UR22, 0x80, URZ ;  /* 0x0000008016227897 */ /* 0x000fe4000fffe03f */
[----:B------:R-:W-:Y:S01]  /*1910*/  UISETP.NE.U32.AND UP0, UPT, UR5, 0x2, UPT ;  /* 0x000000020500788c */ /* 0x000fe2000bf05070 */
[----:B-1----:R-:W-:-:S03]  /*1920*/  ISETP.LE.AND P0, PT, R2, UR10, PT ;  /* 0x0000000a02007c0c */ /* 0x002fc6000bf03270 */
[----:B------:R-:W-:Y:S02]  /*1930*/  USEL UR6, URZ, 0x1, UP0 ;  /* 0x000000013f067887 */ /* 0x000fe40008000000 */
[----:B------:R-:W-:Y:S02]  /*1940*/  USEL UR5, UR5, URZ, UP0 ;  /* 0x0000003f05057287 */ /* 0x000fe40008000000 */
[----:B------:R-:W-:Y:S01]  /*1950*/  ULOP3.LUT UR4, UR4, UR6, URZ, 0x3c, !UPT ;  /* 0x0000000604047292 */ /* 0x000fe2000f8e3c3f */
[----:B------:R-:W-:Y:S01]  /*1960*/  HGMMA.64x64x16.F32 R24, gdesc[UR20].tnspB, R24 ;  /* 0x40e00000141879f0 */ /* 0x000fe20008700818 */
[----:B------:R-:W-:Y:S02]  /*1970*/  UIADD3.64 UR20, UR20, 0x4, URZ ;  /* 0x0000000414147897 */ /* 0x000fe4000fffe03f */
[----:B------:R-:W-:Y:S01]  /*1980*/  UIADD3.64 UR22, UR22, 0x100, URZ ;  /* 0x0000010016167897 */ /* 0x000fe2000fffe03f */
[----:B------:R-:W-:Y:S08]  /*1990*/  HGMMA.64x64x16.F32 R24, gdesc[UR32].tnspB, R24 ;  /* 0x40e00000201879f0 */ /* 0x000ff00008700818 */
[----:B------:R-:W-:Y:S01]  /*19a0*/  HGMMA.64x64x16.F32 R24, gdesc[UR20].tnspB, R24, gsb0 ;  /* 0x40e00000141879f0 */ /* 0x000fe20008000818 */
[----:B------:R-:W-:Y:S05]  /*19b0*/  @!P0 BRA `(.L_x_49) ;  /* 0xfffffffc00048947 */ /* 0x000fea000383ffff */
.L_x_47:
[----:B------:R-:W-:Y:S02]  /*19c0*/  WARPGROUP.DEPBAR.LE gsb0, 0x0 ;  /* 0x00008000000079c5 */ /* 0x000fe40000010000 */
[----:B----4-:R-:W-:Y:S01]  /*19d0*/  BAR.SYNC.DEFER_BLOCKING 0x0 ;  /* 0x0000000000007b1d */ /* 0x010fe20000010000 */
[C---:B-1----:R-:W-:Y:S01]  /*19e0*/  IMAD.SHL.U32 R2, R0.reuse, 0x80, RZ ;  /* 0x0000008000027824 */ /* 0x042fe200078e00ff */
[----:B------:R-:W-:Y:S01]  /*19f0*/  F2FP.F16.F32.PACK_AB R24, R25, R24 ;  /* 0x000000181918723e */ /* 0x000fe200000000ff */
[----:B------:R-:W-:Y:S01]  /*1a00*/  IMAD.SHL.U32 R3, R0, 0x40, RZ ;  /* 0x0000004000037824 */ /* 0x000fe200078e00ff */
[----:B------:R-:W-:Y:S02]  /*1a10*/  F2FP.F16.F32.PACK_AB R25, R27, R26 ;  /* 0x0000001a1b19723e */ /* 0x000fe400000000ff */
[----:B------:R-:W-:Y:S02]  /*1a20*/  ELECT P0, URZ, PT ;  /* 0x00000000003f782f */ /* 0x000fe40003800000 */
[----:B------:R-:W-:Y:S01]  /*1a30*/  LOP3.LUT R2, R2, 0x780, RZ, 0xc0, !PT ;  /* 0x0000078002027812 */ /* 0x000fe200078ec0ff */
[----:B------:R-:W-:Y:S01]  /*1a40*/  UMOV UR17, UR14 ;  /* 0x0000000e00117c82 */ /* 0x000fe20008000000 */
[----:B------:R-:W-:Y:S01]  /*1a50*/  F2FP.F16.F32.PACK_AB R32, R33, R32 ;  /* 0x000000202120723e */ /* 0x000fe200000000ff */
[----:B------:R-:W-:Y:S01]  /*1a60*/  UMOV UR18, UR11 ;  /* 0x0000000b00127c82 */ /* 0x000fe20008000000 */
[----:B-----5:R-:W-:Y:S01]  /*1a70*/  LOP3.LUT R4, R2, 0x1800, R3, 0xf8, !PT ;  /* 0x0000180002047812 */ /* 0x020fe200078ef803 */
[----:B------:R-:W-:Y:S01]  /*1a80*/  IMAD.SHL.U32 R2, R0, 0x10, RZ ;  /* 0x0000001000027824 */ /* 0x000fe200078e00ff */
[----:B------:R-:W-:-:S02]  /*1a90*/  F2FP.F16.F32.PACK_AB R26, R29, R28 ;  /* 0x0000001c1d1a723e */ /* 0x000fc400000000ff */
[----:B------:R-:W-:Y:S02]  /*1aa0*/  F2FP.F16.F32.PACK_AB R27, R31, R30 ;  /* 0x0000001e1f1b723e */ /* 0x000fe400000000ff */
[----:B------:R-:W-:Y:S02]  /*1ab0*/  LOP3.LUT R3, R2, 0x70, RZ, 0xc0, !PT ;  /* 0x0000007002037812 */ /* 0x000fe400078ec0ff */
[----:B------:R-:W-:Y:S02]  /*1ac0*/  F2FP.F16.F32.PACK_AB R33, R35, R34 ;  /* 0x000000222321723e */ /* 0x000fe400000000ff */
[----:B------:R-:W-:Y:S02]  /*1ad0*/  LOP3.LUT R3, R3, 0x10, R0, 0x78, !PT ;  /* 0x0000001003037812 */ /* 0x000fe400078e7800 */
[----:B------:R-:W-:Y:S01]  /*1ae0*/  F2FP.F16.F32.PACK_AB R40, R41, R40 ;  /* 0x000000282928723e */ /* 0x000fe200000000ff */
[----:B------:R-:W1:Y:S02]  /*1af0*/  @!P2 SYNCS.CCTL.IV [UR16+0x8000] ;  /* 0x00800000ff00a9b1 */ /* 0x000e640008000010 */
[----:B-1----:R-:W-:Y:S01]  /*1b00*/  BAR.SYNC.DEFER_BLOCKING 0x0 ;  /* 0x0000000000007b1d */ /* 0x002fe20000010000 */
[----:B------:R-:W-:-:S02]  /*1b10*/  LOP3.LUT R3, R4, R3, RZ, 0xfc, !PT ;  /* 0x0000000304037212 */ /* 0x000fc400078efcff */
[----:B------:R-:W-:Y:S02]  /*1b20*/  F2FP.F16.F32.PACK_AB R34, R37, R36 ;  /* 0x000000242522723e */ /* 0x000fe400000000ff */
[C---:B------:R-:W-:Y:S01]  /*1b30*/  LOP3.LUT R2, R3.reuse, 0x20, RZ, 0x3c, !PT ;  /* 0x0000002003027812 */ /* 0x040fe200078e3cff */
[C---:B------:R-:W-:Y:S01]  /*1b40*/  VIADD R0, R3.reuse, UR16 ;  /* 0x0000001003007c36 */ /* 0x040fe20008000000 */
[C---:B------:R-:W-:Y:S02]  /*1b50*/  LOP3.LUT R4, R3.reuse, 0x40, RZ, 0x3c, !PT ;  /* 0x0000004003047812 */ /* 0x040fe400078e3cff */
[----:B------:R-:W-:Y:S01]  /*1b60*/  LOP3.LUT R3, R3, 0x60, RZ, 0x3c, !PT ;  /* 0x0000006003037812 */ /* 0x000fe200078e3cff */
[----:B------:R-:W-:Y:S01]  /*1b70*/  VIADD R2, R2, UR16 ;  /* 0x0000001002027c36 */ /* 0x000fe20008000000 */
[----:B------:R-:W-:Y:S01]  /*1b80*/  F2FP.F16.F32.PACK_AB R35, R39, R38 ;  /* 0x000000262723723e */ /* 0x000fe200000000ff */
[----:B------:R-:W-:Y:S01]  /*1b90*/  VIADD R4, R4, UR16 ;  /* 0x0000001004047c36 */ /* 0x000fe20008000000 */
[----:B------:R-:W-:Y:S01]  /*1ba0*/  F2FP.F16.F32.PACK_AB R41, R43, R42 ;  /* 0x0000002a2b29723e */ /* 0x000fe200000000ff */
[----:B------:R-:W-:Y:S01]  /*1bb0*/  VIADD R3, R3, UR16 ;  /* 0x0000001003037c36 */ /* 0x000fe20008000000 */
[----:B------:R-:W-:-:S02]  /*1bc0*/  F2FP.F16.F32.PACK_AB R48, R49, R48 ;  /* 0x000000303130723e */ /* 0x000fc400000000ff */
[----:B------:R-:W-:Y:S02]  /*1bd0*/  F2FP.F16.F32.PACK_AB R42, R45, R44 ;  /* 0x0000002c2d2a723e */ /* 0x000fe400000000ff */
[----:B------:R-:W-:Y:S02]  /*1be0*/  F2FP.F16.F32.PACK_AB R43, R47, R46 ;  /* 0x0000002e2f2b723e */ /* 0x000fe400000000ff */
[----:B------:R-:W-:Y:S02]  /*1bf0*/  F2FP.F16.F32.PACK_AB R49, R51, R50 ;  /* 0x000000323331723e */ /* 0x000fe400000000ff */
[----:B------:R-:W-:Y:S01]  /*1c00*/  F2FP.F16.F32.PACK_AB R50, R53, R52 ;  /* 0x000000343532723e */ /* 0x000fe200000000ff */
[----:B------:R-:W1:Y:S01]  /*1c10*/  @!P2 SYNCS.CCTL.IV [UR16+0x8008] ;  /* 0x00800800ff00a9b1 */ /* 0x000e620008000010 */
[----:B------:R-:W-:Y:S01]  /*1c20*/  F2FP.F16.F32.PACK_AB R51, R55, R54 ;  /* 0x000000363733723e */ /* 0x000fe200000000ff */
[----:B-1----:R-:W-:Y:S01]  /*1c30*/  STSM.16.M88.4 [R0], R24 ;  /* 0x0000001800007844 */ /* 0x002fe20000000200 */
[----:B------:R-:W-:-:S03]  /*1c40*/  ISETP.LT.U32.AND P0, PT, R6, 0x20, P0 ;  /* 0x000000200600780c */ /* 0x000fc60000701070 */
[----:B------:R-:W-:Y:S04]  /*1c50*/  STSM.16.M88.4 [R2], R32 ;  /* 0x0000002002007844 */ /* 0x000fe80000000200 */
[----:B------:R-:W-:Y:S04]  /*1c60*/  STSM.16.M88.4 [R4], R40 ;  /* 0x0000002804007844 */ /* 0x000fe80000000200 */
[----:B------:R-:W-:Y:S02]  /*1c70*/  STSM.16.M88.4 [R3], R48 ;  /* 0x0000003003007844 */ /* 0x000fe40000000200 */
[----:B------:R-:W-:Y:S01]  /*1c80*/  VOTEU.ANY UP0, P0 ;  /* 0x00000000003f7886 */ /* 0x000fe20000000100 */
[----:B------:R-:W-:Y:S01]  /*1c90*/  VOTEU.ANY UP1, P0 ;  /* 0x00000000003f7886 */ /* 0x000fe20000020100 */
[----:B------:R1:W-:Y:S06]  /*1ca0*/  MEMBAR.ALL.CTA ;  /* 0x0000000000007992 */ /* 0x0003ec0000008000 */
[----:B-1----:R-:W1:Y:S01]  /*1cb0*/  FENCE.VIEW.ASYNC.S ;  /* 0x00000000000073c6 */ /* 0x002e620000000000 */
[----:B--2---:R-:W-:Y:S01]  /*1cc0*/  @UP0 UMOV UR6, UR28 ;  /* 0x0000001c00060c82 */ /* 0x004fe20008000000 */
[----:B------:R-:W-:Y:S01]  /*1cd0*/  @UP0 UMOV UR7, UR29 ;  /* 0x0000001d00070c82 */ /* 0x000fe20008000000 */
[----:B-1----:R-:W-:Y:S06]  /*1ce0*/  BAR.SYNC.DEFER_BLOCKING 0x0 ;  /* 0x0000000000007b1d */ /* 0x002fec0000010000 */
[----:B------:R1:W-:Y:S01]  /*1cf0*/  @UP1 UTMASTG.2D [UR16], [UR6] ;  /* 0x00000010060013b5 */ /* 0x0003e20008008000 */
[----:B------:R0:W-:Y:S01]  /*1d00*/  UTMACMDFLUSH ;  /* 0x00000000000079b7 */ /* 0x0001e20000000000 */
[----:B------:R-:W-:-:S04]  /*1d10*/  DEPBAR.LE SB0, 0x0 ;  /* 0x000080000000791a */ /* 0x000fc80000000000 */
[----:B------:R-:W-:Y:S06]  /*1d20*/  BAR.SYNC.DEFER_BLOCKING 0x0 ;  /* 0x0000000000007b1d */ /* 0x000fec0000010000 */
[----:B-1----:R-:W-:Y:S05]  /*1d30*/  EXIT ;  /* 0x000000000000794d */ /* 0x002fea0003800000 */
.L_x_48:
[----:B------:R-:W1:Y:S02]  /*1d40*/  SYNCS.PHASECHK.TRANS64.TRYWAIT P0, [UR17+0x8000], R2 ;  /* 0x00800002ff0075a7 */ /* 0x000e640008000151 */
[----:B-1----:R-:W-:Y:S05]  /*1d50*/  @!P0 BRA `(.L_x_48) ;  /* 0xfffffffc00f88947 */ /* 0x002fea000383ffff */
[----:B------:R-:W-:Y:S05]  /*1d60*/  BRA `(.L_x_50) ;  /* 0xfffffff800987947 */ /* 0x000fea000383ffff */
.L_x_51:
[----:B------:R-:W-:-:S00]  /*1d70*/  BRA `(.L_x_51) ;  /* 0xfffffffc00fc7947 */ /* 0x000fc0000383ffff */
[----:B------:R-:W-:-:S00]  /*1d80*/  NOP ;  /* 0x0000000000007918 */ /* 0x000fc00000000000 */
[----:B------:R-:W-:-:S00]  /*1d90*/  NOP ;  /* 0x0000000000007918 */ /* 0x000fc00000000000 */
[----:B------:R-:W-:-:S00]  /*1da0*/  NOP ;  /* 0x0000000000007918 */ /* 0x000fc00000000000 */
[----:B------:R-:W-:-:S00]  /*1db0*/  NOP ;  /* 0x0000000000007918 */ /* 0x000fc00000000000 */
[----:B------:R-:W-:-:S00]  /*1dc0*/  NOP ;  /* 0x0000000000007918 */ /* 0x000fc00000000000 */
[----:B------:R-:W-:-:S00]  /*1dd0*/  NOP ;  /* 0x0000000000007918 */ /* 0x000fc00000000000 */
[----:B------:R-:W-:-:S00]  /*1de0*/  NOP ;  /* 0x0000000000007918 */ /* 0x000fc00000000000 */
[----:B------:R-:W-:-:S00]  /*1df0*/  NOP ;  /* 0x0000000000007918 */ /* 0x000fc00000000000 */
.L_x_52:


//--------------------- .nv.shared.gluon_wgmma    --------------------------
	.section	.nv.shared.gluon_wgmma,"aw",@nobits
	.sectionflags	@""
	.align	16
	.zero		1024


//--------------------- .nv.shared.reserved.0     --------------------------
	.section	.nv.shared.reserved.0,"aw",@nobits
	.weak		__nv_reservedSMEM_offset_0_alias
	.size		__nv_reservedSMEM_offset_0_alias, 0, 0
	.other		__nv_reservedSMEM_offset_0_alias,@"STO_CUDA_RESERVED_SHARED STV_DEFAULT"
__nv_reservedSMEM_offset_0_alias:
	.zero		0


//--------------------- .nv.constant0.gluon_wgmma --------------------------
	.section	.nv.constant0.gluon_wgmma,"a",@progbits
	.sectionflags	@""
	.align	4
.nv.constant0.gluon_wgmma:
	.zero		608


//--------------------- SYMBOLS --------------------------

	.type		.nv.reservedSmem.offset0,@object
	.size		.nv.reservedSmem.offset0,0x4
